def matmul_kernel(
    a_ptr,
    b_ptr,
    c_ptr,
    M,
    N,
    K,
    stride_am,
    stride_ak,
    stride_bk,
    stride_bn,
    stride_cm,
    stride_cn,
    BLOCK_M: tl.constexpr,
    BLOCK_N: tl.constexpr,
    BLOCK_K: tl.constexpr,
    GROUP_M: tl.constexpr,
):
    pid = tl.program_id(axis=0)
    num_pid_m = tl.cdiv(M, BLOCK_M)
    num_pid_n = tl.cdiv(N, BLOCK_N)
    num_pid_in_group = GROUP_M * num_pid_n
    group_id = pid // num_pid_in_group
    first_pid_m = group_id * GROUP_M
    group_size_m = min(num_pid_m - first_pid_m, GROUP_M)
    pid_m = first_pid_m + ((pid % num_pid_in_group) % group_size_m)
    pid_n = (pid % num_pid_in_group) // group_size_m

    offs_am = (pid_m * BLOCK_M + tl.arange(0, BLOCK_M)) % M
    offs_bn = (pid_n * BLOCK_N + tl.arange(0, BLOCK_N)) % N
    offs_k = tl.arange(0, BLOCK_K)
    a_ptrs = a_ptr + offs_am[:, None] * stride_am + offs_k[None, :] * stride_ak
    b_ptrs = b_ptr + offs_k[:, None] * stride_bk + offs_bn[None, :] * stride_bn

    acc = tl.zeros((BLOCK_M, BLOCK_N), dtype=tl.float32)
    for kk in range(0, tl.cdiv(K, BLOCK_K)):
        a = tl.load(a_ptrs, mask=offs_k[None, :] < K - kk * BLOCK_K, other=0.0)
        b = tl.load(b_ptrs, mask=offs_k[:, None] < K - kk * BLOCK_K, other=0.0)
        acc = tl.dot(a, b, acc)
        a_ptrs += BLOCK_K * stride_ak
        b_ptrs += BLOCK_K * stride_bk

    c = acc.to(c_ptr.dtype.element_ty)
    offs_cm = pid_m * BLOCK_M + tl.arange(0, BLOCK_M)
    offs_cn = pid_n * BLOCK_N + tl.arange(0, BLOCK_N)
    c_ptrs = c_ptr + offs_cm[:, None] * stride_cm + offs_cn[None, :] * stride_cn
    mask = (offs_cm[:, None] < M) & (offs_cn[None, :] < N)
    tl.store(c_ptrs, c, mask=mask)

# config = {"BLOCK_K": 32, "BLOCK_M": 64, "BLOCK_N": 128, "GROUP_M": 8, "arch": "sm_100", "dtype": "fp32", "num_ctas": 1, "num_stages": 5, "num_warps": 4}
# arch = sm_100


// ===== COMPILED SASS (sm_100a) =====

	.target	sm_100a

	.elftype	@"ET_EXEC"


//--------------------- .note.nv.tkinfo           --------------------------
	.section	.note.nv.tkinfo,"",@"SHT_NOTE"
	.sectionflags	@"SHF_NOTE_NV_TKINFO"
	.tkinfo
        /*0018*/ 	.word	0x00000081
        /*0030*/ 	.string	""
        /*0030*/ 	.string	"ptxas-blackwell"
        /*0030*/ 	.string	"Cuda compilation tools, release 12.9, V12.9.86"
        /*0030*/ 	.string	"Build cuda_12.9.r12.9/compiler.36037853_0"
        /*0030*/ 	.string	"-v  -suppress-debug-info  -lineinfo  -arch sm_100a "



//--------------------- .note.nv.cuver            --------------------------
	.section	.note.nv.cuver,"",@"SHT_NOTE"
	.sectionflags	@"SHF_NOTE_NV_CUVER"
        /*0018*/ 	.short	0x0001
        /*001a*/ 	.short	0x0064
        /*001c*/ 	.short	0x0001
        /*001e*/ 	.short	0x0000
        /*0020*/ 	.short	0x0001
        /*0022*/ 	.short	0x0000


//--------------------- .nv.info                  --------------------------
	.section	.nv.info,"",@"SHT_CUDA_INFO"
	.align	4


	//----- nvinfo : EIATTR_REGCOUNT
	.align		4
        /*0000*/ 	.byte	0x04, 0x2f
        /*0002*/ 	.short	(.L_4 - .L_3)
	.align		4
.L_3:
        /*0004*/ 	.word	index@(matmul_kernel)
        /*0008*/ 	.word	0x000000fc


	//----- nvinfo : EIATTR_FRAME_SIZE
	.align		4
.L_4:
        /*000c*/ 	.byte	0x04, 0x11
        /*000e*/ 	.short	(.L_6 - .L_5)
	.align		4
.L_5:
        /*0010*/ 	.word	index@($__internal_2_$__cuda_sm10x_tcgen05_guardrail_trap_unallocated_columns_being_dealloced)
        /*0014*/ 	.word	0x00000000


	//----- nvinfo : EIATTR_FRAME_SIZE
	.align		4
.L_6:
        /*0018*/ 	.byte	0x04, 0x11
        /*001a*/ 	.short	(.L_8 - .L_7)
	.align		4
.L_7:
        /*001c*/ 	.word	index@($__internal_1_$__cuda_sm10x_tcgen05_guardrail_trap_phase_invalid_during_alloc)
        /*0020*/ 	.word	0x00000000


	//----- nvinfo : EIATTR_FRAME_SIZE
	.align		4
.L_8:
        /*0024*/ 	.byte	0x04, 0x11
        /*0026*/ 	.short	(.L_10 - .L_9)
	.align		4
.L_9:
        /*0028*/ 	.word	index@($__internal_0_$__cuda_sm10x_tcgen05_guardrail_trap_col_being_dealloced_not_returned_by_alloc)
        /*002c*/ 	.word	0x00000000


	//----- nvinfo : EIATTR_FRAME_SIZE
	.align		4
.L_10:
        /*0030*/ 	.byte	0x04, 0x11
        /*0032*/ 	.short	(.L_12 - .L_11)
	.align		4
.L_11:
        /*0034*/ 	.word	index@(matmul_kernel)
        /*0038*/ 	.word	0x00000000


	//----- nvinfo : EIATTR_MIN_STACK_SIZE
	.align		4
.L_12:
        /*003c*/ 	.byte	0x04, 0x12
        /*003e*/ 	.short	(.L_14 - .L_13)
	.align		4
.L_13:
        /*0040*/ 	.word	index@(matmul_kernel)
        /*0044*/ 	.word	0x00000000
.L_14:


//--------------------- .nv.info.matmul_kernel    --------------------------
	.section	.nv.info.matmul_kernel,"",@"SHT_CUDA_INFO"
	.sectionflags	@""
	.align	4


	//----- nvinfo : EIATTR_CUDA_API_VERSION
	.align		4
        /*0000*/ 	.byte	0x04, 0x37
        /*0002*/ 	.short	(.L_16 - .L_15)
.L_15:
        /*0004*/ 	.word	0x00000081


	//----- nvinfo : EIATTR_KPARAM_INFO
	.align		4
.L_16:
        /*0008*/ 	.byte	0x04, 0x17
        /*000a*/ 	.short	(.L_18 - .L_17)
.L_17:
        /*000c*/ 	.word	0x00000000
        /*0010*/ 	.short	0x000d
        /*0012*/ 	.short	0x0048
        /*0014*/ 	.byte	0x00, 0xf4, 0x21, 0x00


	//----- nvinfo : EIATTR_KPARAM_INFO
	.align		4
.L_18:
        /*0018*/ 	.byte	0x04, 0x17
        /*001a*/ 	.short	(.L_20 - .L_19)
.L_19:
        /*001c*/ 	.word	0x00000000
        /*0020*/ 	.short	0x000c
        /*0022*/ 	.short	0x0040
        /*0024*/ 	.byte	0x00, 0xf4, 0x21, 0x00


	//----- nvinfo : EIATTR_KPARAM_INFO
	.align		4
.L_20:
        /*0028*/ 	.byte	0x04, 0x17
        /*002a*/ 	.short	(.L_22 - .L_21)
.L_21:
        /*002c*/ 	.word	0x00000000
        /*0030*/ 	.short	0x000b
        /*0032*/ 	.short	0x0038
        /*0034*/ 	.byte	0x00, 0xf0, 0x11, 0x00


	//----- nvinfo : EIATTR_KPARAM_INFO
	.align		4
.L_22:
        /*0038*/ 	.byte	0x04, 0x17
        /*003a*/ 	.short	(.L_24 - .L_23)
.L_23:
        /*003c*/ 	.word	0x00000000
        /*0040*/ 	.short	0x000a
        /*0042*/ 	.short	0x0034
        /*0044*/ 	.byte	0x00, 0xf0, 0x11, 0x00


	//----- nvinfo : EIATTR_KPARAM_INFO
	.align		4
.L_24:
        /*0048*/ 	.byte	0x04, 0x17
        /*004a*/ 	.short	(.L_26 - .L_25)
.L_25:
        /*004c*/ 	.word	0x00000000
        /*0050*/ 	.short	0x0009
        /*0052*/ 	.short	0x0030
        /*0054*/ 	.byte	0x00, 0xf0, 0x11, 0x00


	//----- nvinfo : EIATTR_KPARAM_INFO
	.align		4
.L_26:
        /*0058*/ 	.byte	0x04, 0x17
        /*005a*/ 	.short	(.L_28 - .L_27)
.L_27:
        /*005c*/ 	.word	0x00000000
        /*0060*/ 	.short	0x0008
        /*0062*/ 	.short	0x002c
        /*0064*/ 	.byte	0x00, 0xf0, 0x11, 0x00


	//----- nvinfo : EIATTR_KPARAM_INFO
	.align		4
.L_28:
        /*0068*/ 	.byte	0x04, 0x17
        /*006a*/ 	.short	(.L_30 - .L_29)
.L_29:
        /*006c*/ 	.word	0x00000000
        /*0070*/ 	.short	0x0007
        /*0072*/ 	.short	0x0028
        /*0074*/ 	.byte	0x00, 0xf0, 0x11, 0x00


	//----- nvinfo : EIATTR_KPARAM_INFO
	.align		4
.L_30:
        /*0078*/ 	.byte	0x04, 0x17
        /*007a*/ 	.short	(.L_32 - .L_31)
.L_31:
        /*007c*/ 	.word	0x00000000
        /*0080*/ 	.short	0x0006
        /*0082*/ 	.short	0x0024
        /*0084*/ 	.byte	0x00, 0xf0, 0x11, 0x00


	//----- nvinfo : EIATTR_KPARAM_INFO
	.align		4
.L_32:
        /*0088*/ 	.byte	0x04, 0x17
        /*008a*/ 	.short	(.L_34 - .L_33)
.L_33:
        /*008c*/ 	.word	0x00000000
        /*0090*/ 	.short	0x0005
        /*0092*/ 	.short	0x0020
        /*0094*/ 	.byte	0x00, 0xf0, 0x11, 0x00


	//----- nvinfo : EIATTR_KPARAM_INFO
	.align		4
.L_34:
        /*0098*/ 	.byte	0x04, 0x17
        /*009a*/ 	.short	(.L_36 - .L_35)
.L_35:
        /*009c*/ 	.word	0x00000000
        /*00a0*/ 	.short	0x0004
        /*00a2*/ 	.short	0x001c
        /*00a4*/ 	.byte	0x00, 0xf0, 0x11, 0x00


	//----- nvinfo : EIATTR_KPARAM_INFO
	.align		4
.L_36:
        /*00a8*/ 	.byte	0x04, 0x17
        /*00aa*/ 	.short	(.L_38 - .L_37)
.L_37:
        /*00ac*/ 	.word	0x00000000
        /*00b0*/ 	.short	0x0003
        /*00b2*/ 	.short	0x0018
        /*00b4*/ 	.byte	0x00, 0xf0, 0x11, 0x00


	//----- nvinfo : EIATTR_KPARAM_INFO
	.align		4
.L_38:
        /*00b8*/ 	.byte	0x04, 0x17
        /*00ba*/ 	.short	(.L_40 - .L_39)
.L_39:
        /*00bc*/ 	.word	0x00000000
        /*00c0*/ 	.short	0x0002
        /*00c2*/ 	.short	0x0010
        /*00c4*/ 	.byte	0x00, 0xf4, 0x21, 0x00


	//----- nvinfo : EIATTR_KPARAM_INFO
	.align		4
.L_40:
        /*00c8*/ 	.byte	0x04, 0x17
        /*00ca*/ 	.short	(.L_42 - .L_41)
.L_41:
        /*00cc*/ 	.word	0x00000000
        /*00d0*/ 	.short	0x0001
        /*00d2*/ 	.short	0x0008
        /*00d4*/ 	.byte	0x00, 0xf4, 0x21, 0x00


	//----- nvinfo : EIATTR_KPARAM_INFO
	.align		4
.L_42:
        /*00d8*/ 	.byte	0x04, 0x17
        /*00da*/ 	.short	(.L_44 - .L_43)
.L_43:
        /*00dc*/ 	.word	0x00000000
        /*00e0*/ 	.short	0x0000
        /*00e2*/ 	.short	0x0000
        /*00e4*/ 	.byte	0x00, 0xf4, 0x21, 0x00


	//----- nvinfo : EIATTR_AT_ENTRY_FRAGMENTS
	.align		4
.L_44:
        /*00e8*/ 	.byte	0x04, 0x4f
        /*00ea*/ 	.short	(.L_46 - .L_45)


	//   ....[0]....
.L_45:
        /*00ec*/ 	.word	0x00000004


	//----- nvinfo : EIATTR_RESERVED_SMEM_USED
	.align		4
.L_46:
        /*00f0*/ 	.byte	0x01, 0x41
	.zero		2


	//----- nvinfo : EIATTR_SPARSE_MMA_MASK
	.align		4
        /*00f4*/ 	.byte	0x03, 0x50
        /*00f6*/ 	.short	0x0000


	//----- nvinfo : EIATTR_TCGEN05_1CTA_USED
	.align		4
        /*00f8*/ 	.byte	0x01, 0x51
	.zero		2


	//----- nvinfo : EIATTR_MAXREG_COUNT
	.align		4
        /*00fc*/ 	.byte	0x03, 0x1b
        /*00fe*/ 	.short	0x00ff


	//----- nvinfo : EIATTR_NUM_BARRIERS
	.align		4
        /*0100*/ 	.byte	0x02, 0x4c
        /*0102*/ 	.byte	0x01
	.zero		1


	//----- nvinfo : EIATTR_INT_WARP_WIDE_INSTR_OFFSETS
	.align		4
        /*0104*/ 	.byte	0x04, 0x31
        /*0106*/ 	.short	(.L_48 - .L_47)


	//   ....[0]....
.L_47:
        /*0108*/ 	.word	0x00003130


	//   ....[1]....
        /*010c*/ 	.word	0x00003160


	//   ....[2]....
        /*0110*/ 	.word	0x00003280


	//   ....[3]....
        /*0114*/ 	.word	0x0000ad90


	//   ....[4]....
        /*0118*/ 	.word	0x0000ade0


	//----- nvinfo : EIATTR_COOP_GROUP_MASK_REGIDS
	.align		4
.L_48:
        /*011c*/ 	.byte	0x04, 0x29
        /*011e*/ 	.short	(.L_50 - .L_49)


	//   ....[0]....
.L_49:
        /*0120*/ 	.word	0xffffffff


	//   ....[1]....
        /*0124*/ 	.word	0xffffffff


	//   ....[2]....
        /*0128*/ 	.word	0xffffffff


	//   ....[3]....
        /*012c*/ 	.word	0xffffffff


	//----- nvinfo : EIATTR_COOP_GROUP_INSTR_OFFSETS
	.align		4
.L_50:
        /*0130*/ 	.byte	0x04, 0x28
        /*0132*/ 	.short	(.L_52 - .L_51)


	//   ....[0]....
.L_51:
        /*0134*/ 	.word	0x00000060


	//   ....[1]....
        /*0138*/ 	.word	0x00000320


	//   ....[2]....
        /*013c*/ 	.word	0x0000ac20


	//   ....[3]....
        /*0140*/ 	.word	0x0000ae90


	//----- nvinfo : EIATTR_VRC_CTA_INIT_COUNT
	.align		4
.L_52:
        /*0144*/ 	.byte	0x02, 0x4a
        /*0146*/ 	.byte	0x80
	.zero		1


	//----- nvinfo : EIATTR_MBARRIER_INSTR_OFFSETS
	.align		4
        /*0148*/ 	.byte	0x04, 0x39
        /*014a*/ 	.short	(.L_54 - .L_53)


	//   ....[0]....
.L_53:
        /*014c*/ 	.word	0x00003350
        /*0150*/ 	.word	0x000000ff
        /*0154*/ 	.word	0x00000000
        /*0158*/ 	.short	0x0100
        /*015a*/ 	.byte	0x0c
	.zero		1


	//   ....[1]....
        /*015c*/ 	.word	0x00003370
        /*0160*/ 	.word	0x000000ff
        /*0164*/ 	.word	0x0001e008
        /*0168*/ 	.short	0x0100
        /*016a*/ 	.byte	0x0a
	.zero		1


	//   ....[2]....
        /*016c*/ 	.word	0x00007b80
        /*0170*/ 	.word	0x000000ff
        /*0174*/ 	.word	0x00000000
        /*0178*/ 	.short	0x010a
        /*017a*/ 	.byte	0x0d
	.zero		1


	//   ....[3]....
        /*017c*/ 	.word	0x00008ba0
        /*0180*/ 	.word	0x000000ff
        /*0184*/ 	.word	0x00000000
        /*0188*/ 	.short	0x010a
        /*018a*/ 	.byte	0x0c
	.zero		1


	//   ....[4]....
        /*018c*/ 	.word	0x00008cc0
        /*0190*/ 	.word	0x000000ff
        /*0194*/ 	.word	0x0001e000
        /*0198*/ 	.short	0x0108
        /*019a*/ 	.byte	0x0a
	.zero		1


	//   ....[5]....
        /*019c*/ 	.word	0x00008da0
        /*01a0*/ 	.word	0x000000ff
        /*01a4*/ 	.word	0x0001e008
        /*01a8*/ 	.short	0x0108
        /*01aa*/ 	.byte	0x0a
	.zero		1


	//   ....[6]....
        /*01ac*/ 	.word	0x0000aeb0
        /*01b0*/ 	.word	0x000000ff
        /*01b4*/ 	.word	0x00000000
        /*01b8*/ 	.short	0x010a
        /*01ba*/ 	.byte	0x0d
	.zero		1


	//   ....[7]....
        /*01bc*/ 	.word	0x0000aee0
        /*01c0*/ 	.word	0x000000ff
        /*01c4*/ 	.word	0x00000000
        /*01c8*/ 	.short	0x010a
        /*01ca*/ 	.byte	0x0c
	.zero		1


	//----- nvinfo : EIATTR_NUM_MBARRIERS
	.align		4
.L_54:
        /*01cc*/ 	.byte	0x03, 0x38
        /*01ce*/ 	.short	0x0002


	//----- nvinfo : EIATTR_EXIT_INSTR_OFFSETS
	.align		4
        /*01d0*/ 	.byte	0x04, 0x1c
        /*01d2*/ 	.short	(.L_56 - .L_55)


	//   ....[0]....
.L_55:
        /*01d4*/ 	.word	0x0000aea0


	//----- nvinfo : EIATTR_REQNTID
	.align		4
.L_56:
        /*01d8*/ 	.byte	0x04, 0x10
        /*01da*/ 	.short	(.L_58 - .L_57)
.L_57:
        /*01dc*/ 	.word	0x00000080
        /*01e0*/ 	.word	0x00000001
        /*01e4*/ 	.word	0x00000001


	//----- nvinfo : EIATTR_CRS_STACK_SIZE
	.align		4
.L_58:
        /*01e8*/ 	.byte	0x04, 0x1e
        /*01ea*/ 	.short	(.L_60 - .L_59)
.L_59:
        /*01ec*/ 	.word	0x00000000


	//----- nvinfo : EIATTR_CBANK_PARAM_SIZE
	.align		4
.L_60:
        /*01f0*/ 	.byte	0x03, 0x19
        /*01f2*/ 	.short	0x0050


	//----- nvinfo : EIATTR_PARAM_CBANK
	.align		4
        /*01f4*/ 	.byte	0x04, 0x0a
        /*01f6*/ 	.short	(.L_62 - .L_61)
	.align		4
.L_61:
        /*01f8*/ 	.word	index@(.nv.constant0.matmul_kernel)
        /*01fc*/ 	.short	0x0380
        /*01fe*/ 	.short	0x0050


	//----- nvinfo : EIATTR_SW_WAR
	.align		4
.L_62:
        /*0200*/ 	.byte	0x04, 0x36
        /*0202*/ 	.short	(.L_64 - .L_63)
.L_63:
        /*0204*/ 	.word	0x00000008
.L_64:


//--------------------- .nv.compat                --------------------------
	.section	.nv.compat,"",@"SHT_CUDA_COMPAT_INFO"
	.align	4
        /*0000*/ 	.byte	0x02, 0x02, 0x02, 0x00, 0x02, 0x05, 0x05, 0x00, 0x02, 0x03, 0x00, 0x00, 0x02, 0x06, 0x01, 0x00


//--------------------- .nv.callgraph             --------------------------
	.section	.nv.callgraph,"",@"SHT_CUDA_CALLGRAPH"
	.align	4
	.sectionentsize	8
	.align		4
        /*0000*/ 	.word	0x00000000
	.align		4
        /*0004*/ 	.word	0xffffffff
	.align		4
        /*0008*/ 	.word	0x00000000
	.align		4
        /*000c*/ 	.word	0xfffffffe
	.align		4
        /*0010*/ 	.word	0x00000000
	.align		4
        /*0014*/ 	.word	0xfffffffd
	.align		4
        /*0018*/ 	.word	0x00000000
	.align		4
        /*001c*/ 	.word	0xfffffffc


//--------------------- .text.matmul_kernel       --------------------------
	.section	.text.matmul_kernel,"ax",@progbits
	.align	128
        .global         matmul_kernel
        .type           matmul_kernel,@function
        .size           matmul_kernel,(.L_x_20 - matmul_kernel)
        .other          matmul_kernel,@"STO_CUDA_ENTRY STV_DEFAULT"
matmul_kernel:
.text.matmul_kernel:
[----:B------:R-:W1:Y:S01]  /*0000*/  LDC R1, c[0x0][0x37c] ;  /* 0x0000df00ff017b82 */ /* 0x000e620000000800 */
[----:B------:R-:W2:Y:S02]  /*0010*/  S2R R69, SR_TID.X ;  /* 0x0000000000457919 */ /* 0x000ea40000002100 */
[----:B--2---:R-:W-:-:S13]  /*0020*/  ISETP.GE.U32.AND P0, PT, R69, 0x20, PT ;  /* 0x000000204500780c */ /* 0x004fda0003f06070 */
[----:B------:R-:W-:Y:S02]  /*0030*/  VOTEU.ANY UP0, P0 ;  /* 0x0000000000ff7886 */ /* 0x000fe40000000100 */
[----:B-1----:R-:W-:Y:S05]  /*0040*/  BRA.U UP0, `(.L_x_0) ;  /* 0x0000000100b87547 */ /* 0x002fea000b800000 */
[----:B------:R-:W1:Y:S01]  /*0050*/  S2UR UR6, SR_CgaCtaId ;  /* 0x00000000000679c3 */ /* 0x000e620000008800 */
[----:B------:R-:W-:Y:S01]  /*0060*/  NOP ;  /* 0x0000000000007918 */ /* 0x000fe20000000000 */
[----:B------:R-:W-:Y:S02]  /*0070*/  UMOV UR4, 0x40 ;  /* 0x0000004000047882 */ /* 0x000fe40000000000 */
[----:B-1----:R-:W-:-:S09]  /*0080*/  ULEA UR4, UR6, UR4, 0x18 ;  /* 0x0000000406047291 */ /* 0x002fd2000f8ec0ff */
[----:B------:R-:W1:Y:S01]  /*0090*/  LDS.U8 R0, [UR4] ;  /* 0x00000004ff007984 */ /* 0x000e620008000000 */
[----:B------:R-:W-:Y:S02]  /*00a0*/  UMOV UR4, 0x400 ;  /* 0x0000040000047882 */ /* 0x000fe40000000000 */
[----:B------:R-:W-:Y:S01]  /*00b0*/  ULEA UR4, UR6, UR4, 0x18 ;  /* 0x0000000406047291 */ /* 0x000fe2000f8ec0ff */
[----:B-1----:R-:W-:-:S13]  /*00c0*/  ISETP.NE.AND P0, PT, R0, RZ, PT ;  /* 0x000000ff0000720c */ /* 0x002fda0003f05270 */
[----:B------:R-:W-:Y:S05]  /*00d0*/  @P0 BRA `(.L_x_1) ;  /* 0x00000000007c0947 */ /* 0x000fea0003800000 */
[----:B------:R-:W-:-:S13]  /*00e0*/  ELECT P0, URZ, PT ;  /* 0x0000000000ff782f */ /* 0x000fda0003800000 */
[----:B------:R-:W-:Y:S05]  /*00f0*/  @!P0 BRA `(.L_x_2) ;  /* 0x0000000000848947 */ /* 0x000fea0003800000 */
[----:B------:R-:W-:Y:S01]  /*0100*/  UMOV UR5, 0x4 ;  /* 0x0000000400057882 */ /* 0x000fe20000000000 */
[----:B------:R-:W-:Y:S02]  /*0110*/  IMAD.MOV.U32 R4, RZ, RZ, 0x1 ;  /* 0x00000001ff047424 */ /* 0x000fe400078e00ff */
[----:B------:R-:W-:Y:S02]  /*0120*/  IMAD.MOV.U32 R5, RZ, RZ, 0xf ;  /* 0x0000000fff057424 */ /* 0x000fe400078e00ff */
[----:B------:R-:W-:Y:S04]  /*0130*/  DEPBAR.LE SB1, 0x36 ;  /* 0x00009d800000791a */ /* 0x000fe80000000000 */
[----:B------:R-:W1:Y:S02]  /*0140*/  UTCATOMSWS.FIND_AND_SET.ALIGN UP1, UR5, UR5 ;  /* 0x00000005000575e3 */ /* 0x000e640008020800 */
[----:B-1----:R-:W-:-:S04]  /*0150*/  PLOP3.LUT P0, PT, PT, PT, UP1, 0x80, 0x8 ;  /* 0x000000000008781c */ /* 0x002fc80003f0f018 */
[----:B------:R-:W-:-:S04]  /*0160*/  SEL R0, RZ, 0xffffffff, !P0 ;  /* 0xffffffffff007807 */ /* 0x000fc80004000000 */
[----:B------:R-:W-:Y:S01]  /*0170*/  ISETP.NE.AND P0, PT, R0, RZ, PT ;  /* 0x000000ff0000720c */ /* 0x000fe20003f05270 */
[----:B------:R-:W-:-:S12]  /*0180*/  IMAD.U32 R0, RZ, RZ, UR5 ;  /* 0x00000005ff007e24 */ /* 0x000fd8000f8e00ff */
[----:B------:R-:W-:Y:S05]  /*0190*/  @P0 BRA `(.L_x_3) ;  /* 0x0000000000240947 */ /* 0x000fea0003800000 */
.L_x_4:
[----:B------:R-:W-:Y:S05]  /*01a0*/  NANOSLEEP 0x64 ;  /* 0x000000640000795d */ /* 0x000fea0003800000 */
[----:B------:R-:W-:-:S05]  /*01b0*/  UMOV UR5, 0x4 ;  /* 0x0000000400057882 */ /* 0x000fca0000000000 */
[----:B------:R-:W-:Y:S04]  /*01c0*/  DEPBAR.LE SB1, 0x36 ;  /* 0x00009d800000791a */ /* 0x000fe80000000000 */
[----:B------:R-:W1:Y:S02]  /*01d0*/  UTCATOMSWS.FIND_AND_SET.ALIGN UP1, UR5, UR5 ;  /* 0x00000005000575e3 */ /* 0x000e640008020800 */
[----:B-1----:R-:W-:-:S04]  /*01e0*/  PLOP3.LUT P0, PT, PT, PT, UP1, 0x80, 0x8 ;  /* 0x000000000008781c */ /* 0x002fc80003f0f018 */
[----:B------:R-:W-:-:S04]  /*01f0*/  SEL R0, RZ, 0xffffffff, !P0 ;  /* 0xffffffffff007807 */ /* 0x000fc80004000000 */
[----:B------:R-:W-:Y:S01]  /*0200*/  ISETP.NE.AND P0, PT, R0, RZ, PT ;  /* 0x000000ff0000720c */ /* 0x000fe20003f05270 */
[----:B------:R-:W-:-:S12]  /*0210*/  IMAD.U32 R0, RZ, RZ, UR5 ;  /* 0x00000005ff007e24 */ /* 0x000fd8000f8e00ff */
[----:B------:R-:W-:Y:S05]  /*0220*/  @!P0 BRA `(.L_x_4) ;  /* 0xfffffffc00dc8947 */ /* 0x000fea000383ffff */
.L_x_3:
[C---:B------:R-:W-:Y:S01]  /*0230*/  VIADD R3, R0.reuse, 0x10 ;  /* 0x0000001000037836 */ /* 0x040fe20000000000 */
[----:B------:R-:W-:Y:S01]  /*0240*/  UMOV UR5, 0x50 ;  /* 0x0000005000057882 */ /* 0x000fe20000000000 */
[----:B------:R-:W-:Y:S01]  /*0250*/  SHF.L.U32 R2, R5, R0, RZ ;  /* 0x0000000005027219 */ /* 0x000fe200000006ff */
[----:B------:R-:W-:Y:S01]  /*0260*/  ULEA UR5, UR6, UR5, 0x18 ;  /* 0x0000000506057291 */ /* 0x000fe2000f8ec0ff */
[----:B------:R-:W-:Y:S01]  /*0270*/  IMAD.SHL.U32 R0, R0, 0x20, RZ ;  /* 0x0000002000007824 */ /* 0x000fe200078e00ff */
[----:B------:R-:W-:-:S04]  /*0280*/  SHF.L.U32 R3, R4, R3, RZ ;  /* 0x0000000304037219 */ /* 0x000fc800000006ff */
[----:B------:R-:W-:-:S05]  /*0290*/  LOP3.LUT R2, R3, R2, RZ, 0xfc, !PT ;  /* 0x0000000203027212 */ /* 0x000fca00078efcff */
[----:B------:R1:W-:Y:S04]  /*02a0*/  ATOMS.OR RZ, [UR5], R2 ;  /* 0x00000002ffff798c */ /* 0x0003e8000b000005 */
[----:B------:R1:W-:Y:S01]  /*02b0*/  STS [UR4], R0 ;  /* 0x00000000ff007988 */ /* 0x0003e20008000804 */
[----:B------:R-:W-:Y:S05]  /*02c0*/  BRA `(.L_x_2) ;  /* 0x0000000000107947 */ /* 0x000fea0003800000 */
.L_x_1:
[----:B------:R-:W-:Y:S01]  /*02d0*/  IMAD.MOV.U32 R0, RZ, RZ, -0x1 ;  /* 0xffffffffff007424 */ /* 0x000fe200078e00ff */
[----:B------:R-:W-:-:S04]  /*02e0*/  MOV R2, 0x310 ;  /* 0x0000031000027802 */ /* 0x000fc80000000f00 */
[----:B------:R1:W-:Y:S03]  /*02f0*/  STS [UR4], R0 ;  /* 0x00000000ff007988 */ /* 0x0003e60008000804 */
[----:B-1----:R-:W-:Y:S05]  /*0300*/  CALL.REL.NOINC `($__internal_1_$__cuda_sm10x_tcgen05_guardrail_trap_phase_invalid_during_alloc) ;  /* 0x000000ac000c7944 */ /* 0x002fea0003c00000 */
.L_x_2:
[----:B------:R-:W-:Y:S05]  /*0310*/  WARPSYNC.ALL ;  /* 0x0000000000007948 */ /* 0x000fea0003800000 */
[----:B------:R-:W-:Y:S01]  /*0320*/  NOP ;  /* 0x0000000000007918 */ /* 0x000fe20000000000 */
.L_x_0:
[----:B------:R-:W2:Y:S01]  /*0330*/  LDC.64 R20, c[0x0][0x398] ;  /* 0x0000e600ff147b82 */ /* 0x000ea20000000a00 */
[----:B------:R-:W3:Y:S01]  /*0340*/  S2R R5, SR_CTAID.X ;  /* 0x0000000000057919 */ /* 0x000ee20000002500 */
[----:B------:R-:W-:Y:S01]  /*0350*/  UMOV UR10, 0x400 ;  /* 0x00000400000a7882 */ /* 0x000fe20000000000 */
[----:B------:R-:W4:Y:S01]  /*0360*/  LDCU UR4, c[0x0][0x3a4] ;  /* 0x00007480ff0477ac */ /* 0x000f220008000800 */
[----:B------:R-:W-:Y:S01]  /*0370*/  LOP3.LUT R105, R69, 0x40, RZ, 0xc0, !PT ;  /* 0x0000004045697812 */ /* 0x000fe200078ec0ff */
[----:B------:R-:W5:Y:S03]  /*0380*/  LDCU.128 UR12, c[0x0][0x380] ;  /* 0x00007000ff0c77ac */ /* 0x000f660008000c00 */
[----:B------:R-:W1:Y:S01]  /*0390*/  S2UR UR5, SR_CgaCtaId ;  /* 0x00000000000579c3 */ /* 0x000e620000008800 */
[----:B------:R-:W1:Y:S01]  /*03a0*/  LDCU.64 UR20, c[0x0][0x358] ;  /* 0x00006b00ff1477ac */ /* 0x000e620008000a00 */
[----:B------:R-:W-:-:S06]  /*03b0*/  UMOV UR7, 0x1 ;  /* 0x0000000100077882 */ /* 0x000fcc0000000000 */
[----:B------:R-:W4:Y:S01]  /*03c0*/  LDC.64 R118, c[0x0][0x3a8] ;  /* 0x0000ea00ff767b82 */ /* 0x000f220000000a00 */
[----:B-12---:R-:W-:Y:S01]  /*03d0*/  VIADD R0, R21, 0x7f ;  /* 0x0000007f15007836 */ /* 0x006fe20000000000 */
[----:B------:R-:W-:-:S04]  /*03e0*/  IABS R11, R20 ;  /* 0x00000014000b7213 */ /* 0x000fc80000000000 */
[----:B------:R-:W-:Y:S01]  /*03f0*/  SHF.R.S32.HI R3, RZ, 0x1f, R0 ;  /* 0x0000001fff037819 */ /* 0x000fe20000011400 */
[----:B------:R-:W-:-:S03]  /*0400*/  ULEA UR10, UR5, UR10, 0x18 ;  /* 0x0000000a050a7291 */ /* 0x000fc6000f8ec0ff */
[----:B------:R-:W-:Y:S01]  /*0410*/  LEA.HI R3, R3, R0, RZ, 0x7 ;  /* 0x0000000003037211 */ /* 0x000fe200078f38ff */
[----:B------:R-:W-:Y:S01]  /*0420*/  BAR.SYNC.DEFER_BLOCKING 0x0 ;  /* 0x0000000000007b1d */ /* 0x000fe20000010000 */
[----:B---3--:R-:W-:Y:S02]  /*0430*/  IABS R8, R5 ;  /* 0x0000000500087213 */ /* 0x008fe40000000000 */
[----:B------:R-:W-:-:S05]  /*0440*/  SHF.R.S32.HI R3, RZ, 0x7, R3 ;  /* 0x00000007ff037819 */ /* 0x000fca0000011403 */
[----:B------:R-:W-:-:S05]  /*0450*/  IMAD.SHL.U32 R4, R3, 0x8, RZ ;  /* 0x0000000803047824 */ /* 0x000fca00078e00ff */
[-C--:B------:R-:W-:Y:S02]  /*0460*/  IABS R7, R4.reuse ;  /* 0x0000000400077213 */ /* 0x080fe40000000000 */
[----:B------:R-:W-:Y:S02]  /*0470*/  IABS R10, R4 ;  /* 0x00000004000a7213 */ /* 0x000fe40000000000 */
[----:B------:R-:W1:Y:S01]  /*0480*/  I2F.RP R0, R7 ;  /* 0x0000000700007306 */ /* 0x000e620000209400 */
[----:B------:R-:W2:Y:S07]  /*0490*/  LDS R12, [UR10] ;  /* 0x0000000aff0c7984 */ /* 0x000eae0008000800 */
[----:B-1----:R-:W1:Y:S02]  /*04a0*/  MUFU.RCP R0, R0 ;  /* 0x0000000000007308 */ /* 0x002e640000001000 */
[----:B-1----:R-:W-:-:S02]  /*04b0*/  VIADD R2, R0, 0xffffffe ;  /* 0x0ffffffe00027836 */ /* 0x002fc40000000000 */
[----:B------:R-:W-:-:S04]  /*04c0*/  IMAD.MOV R0, RZ, RZ, -R10 ;  /* 0x000000ffff007224 */ /* 0x000fc800078e0a0a */
[----:B------:R1:W3:Y:S02]  /*04d0*/  F2I.FTZ.U32.TRUNC.NTZ R3, R2 ;  /* 0x0000000200037305 */ /* 0x0002e4000021f000 */
[----:B-1----:R-:W-:Y:S01]  /*04e0*/  IMAD.MOV.U32 R2, RZ, RZ, RZ ;  /* 0x000000ffff027224 */ /* 0x002fe200078e00ff */
[----:B--2---:R-:W-:Y:S01]  /*04f0*/  R2UR UR22, R12 ;  /* 0x000000000c1672ca */ /* 0x004fe200000e0000 */
[----:B---3--:R-:W-:-:S04]  /*0500*/  IMAD.MOV R6, RZ, RZ, -R3 ;  /* 0x000000ffff067224 */ /* 0x008fc800078e0a03 */
[----:B------:R-:W-:Y:S02]  /*0510*/  IMAD R9, R6, R7, RZ ;  /* 0x0000000706097224 */ /* 0x000fe400078e02ff */
[----:B------:R-:W-:Y:S02]  /*0520*/  IMAD.MOV.U32 R6, RZ, RZ, R8 ;  /* 0x000000ffff067224 */ /* 0x000fe400078e0008 */
[----:B------:R-:W-:-:S06]  /*0530*/  IMAD.HI.U32 R3, R3, R9, R2 ;  /* 0x0000000903037227 */ /* 0x000fcc00078e0002 */
[----:B------:R-:W-:-:S04]  /*0540*/  IMAD.HI.U32 R3, R3, R6, RZ ;  /* 0x0000000603037227 */ /* 0x000fc800078e00ff */
[----:B------:R-:W-:Y:S01]  /*0550*/  IMAD R0, R3, R0, R6 ;  /* 0x0000000003007224 */ /* 0x000fe200078e0206 */
[----:B------:R-:W-:Y:S04]  /*0560*/  BAR.SYNC.DEFER_BLOCKING 0x0 ;  /* 0x0000000000007b1d */ /* 0x000fe80000010000 */
[----:B------:R-:W-:-:S13]  /*0570*/  ISETP.GT.U32.AND P1, PT, R7, R0, PT ;  /* 0x000000000700720c */ /* 0x000fda0003f24070 */
[----:B------:R-:W-:Y:S02]  /*0580*/  @!P1 IMAD.IADD R0, R0, 0x1, -R7 ;  /* 0x0000000100009824 */ /* 0x000fe400078e0a07 */
[----:B------:R-:W-:Y:S01]  /*0590*/  @!P1 VIADD R3, R3, 0x1 ;  /* 0x0000000103039836 */ /* 0x000fe20000000000 */
[----:B------:R-:W-:Y:S02]  /*05a0*/  ISETP.NE.AND P1, PT, R4, RZ, PT ;  /* 0x000000ff0400720c */ /* 0x000fe40003f25270 */
[----:B------:R-:W-:Y:S02]  /*05b0*/  ISETP.GE.U32.AND P0, PT, R0, R7, PT ;  /* 0x000000070000720c */ /* 0x000fe40003f06070 */
[----:B------:R-:W-:-:S04]  /*05c0*/  LOP3.LUT R0, R5, R4, RZ, 0x3c, !PT ;  /* 0x0000000405007212 */ /* 0x000fc800078e3cff */
[----:B------:R-:W-:Y:S01]  /*05d0*/  ISETP.GE.AND P2, PT, R0, RZ, PT ;  /* 0x000000ff0000720c */ /* 0x000fe20003f46270 */
[----:B------:R-:W-:-:S06]  /*05e0*/  VIADD R0, R20, 0x3f ;  /* 0x0000003f14007836 */ /* 0x000fcc0000000000 */
[----:B------:R-:W-:-:S04]  /*05f0*/  @P0 VIADD R3, R3, 0x1 ;  /* 0x0000000103030836 */ /* 0x000fc80000000000 */
[----:B------:R-:W-:Y:S01]  /*0600*/  IMAD.MOV.U32 R2, RZ, RZ, R3 ;  /* 0x000000ffff027224 */ /* 0x000fe200078e0003 */
[----:B------:R-:W-:-:S03]  /*0610*/  SHF.R.S32.HI R3, RZ, 0x1f, R0 ;  /* 0x0000001fff037819 */ /* 0x000fc60000011400 */
[----:B------:R-:W-:Y:S01]  /*0620*/  @!P2 IMAD.MOV R2, RZ, RZ, -R2 ;  /* 0x000000ffff02a224 */ /* 0x000fe200078e0a02 */
[----:B------:R-:W-:Y:S02]  /*0630*/  @!P1 LOP3.LUT R2, RZ, R4, RZ, 0x33, !PT ;  /* 0x00000004ff029212 */ /* 0x000fe400078e33ff */
[----:B------:R-:W-:-:S03]  /*0640*/  LEA.HI R3, R3, R0, RZ, 0x6 ;  /* 0x0000000003037211 */ /* 0x000fc600078f30ff */
[----:B------:R-:W-:Y:S02]  /*0650*/  IMAD.SHL.U32 R9, R2, 0x8, RZ ;  /* 0x0000000802097824 */ /* 0x000fe400078e00ff */
[----:B------:R-:W-:-:S03]  /*0660*/  IMAD.MOV R2, RZ, RZ, -R2 ;  /* 0x000000ffff027224 */ /* 0x000fc600078e0a02 */
[----:B------:R-:W-:Y:S01]  /*0670*/  LEA.HI.SX32 R3, R3, -R9, 0x1a ;  /* 0x8000000903037211 */ /* 0x000fe200078fd2ff */
[----:B------:R-:W-:Y:S02]  /*0680*/  IMAD R10, R4, R2, R5 ;  /* 0x00000002040a7224 */ /* 0x000fe400078e0205 */
[----:B------:R-:W-:Y:S01]  /*0690*/  IMAD.MOV.U32 R2, RZ, RZ, RZ ;  /* 0x000000ffff027224 */ /* 0x000fe200078e00ff */
[----:B------:R-:W-:Y:S02]  /*06a0*/  VIMNMX R13, PT, PT, R3, 0x8, PT ;  /* 0x00000008030d7848 */ /* 0x000fe40003fe0100 */
[----:B------:R-:W-:Y:S02]  /*06b0*/  IABS R7, R10 ;  /* 0x0000000a00077213 */ /* 0x000fe40000000000 */
[-C--:B------:R-:W-:Y:S02]  /*06c0*/  IABS R8, R13.reuse ;  /* 0x0000000d00087213 */ /* 0x080fe40000000000 */
[----:B------:R-:W-:-:S02]  /*06d0*/  IABS R4, R13 ;  /* 0x0000000d00047213 */ /* 0x000fc40000000000 */
[----:B------:R-:W1:Y:S08]  /*06e0*/  I2F.RP R0, R8 ;  /* 0x0000000800007306 */ /* 0x000e700000209400 */
[----:B-1----:R-:W1:Y:S02]  /*06f0*/  MUFU.RCP R0, R0 ;  /* 0x0000000000007308 */ /* 0x002e640000001000 */
[----:B-1----:R-:W-:Y:S01]  /*0700*/  VIADD R3, R0, 0xffffffe ;  /* 0x0ffffffe00037836 */ /* 0x002fe20000000000 */
[----:B------:R-:W-:-:S05]  /*0710*/  IABS R0, R21 ;  /* 0x0000001500007213 */ /* 0x000fca0000000000 */
[----:B------:R-:W1:Y:S02]  /*0720*/  F2I.FTZ.U32.TRUNC.NTZ R3, R3 ;  /* 0x0000000300037305 */ /* 0x000e64000021f000 */
[----:B-1----:R-:W-:-:S04]  /*0730*/  IMAD.MOV R6, RZ, RZ, -R3 ;  /* 0x000000ffff067224 */ /* 0x002fc800078e0a03 */
[----:B------:R-:W-:Y:S02]  /*0740*/  IMAD.MOV.U32 R5, RZ, RZ, R6 ;  /* 0x000000ffff057224 */ /* 0x000fe400078e0006 */
[----:B------:R-:W1:Y:S02]  /*0750*/  I2F.RP R6, R0 ;  /* 0x0000000000067306 */ /* 0x000e640000209400 */
[----:B------:R-:W-:-:S04]  /*0760*/  IMAD R5, R5, R8, RZ ;  /* 0x0000000805057224 */ /* 0x000fc800078e02ff */
[----:B------:R-:W-:-:S04]  /*0770*/  IMAD.HI.U32 R2, R3, R5, R2 ;  /* 0x0000000503027227 */ /* 0x000fc800078e0002 */
[----:B------:R-:W-:Y:S02]  /*0780*/  IMAD.MOV R3, RZ, RZ, -R4 ;  /* 0x000000ffff037224 */ /* 0x000fe400078e0a04 */
[----:B------:R-:W-:Y:S01]  /*0790*/  IMAD.HI.U32 R2, R2, R7, RZ ;  /* 0x0000000702027227 */ /* 0x000fe200078e00ff */
[----:B------:R-:W2:Y:S03]  /*07a0*/  I2F.RP R4, R11 ;  /* 0x0000000b00047306 */ /* 0x000ea60000209400 */
[----:B------:R-:W-:Y:S01]  /*07b0*/  IMAD R3, R2, R3, R7 ;  /* 0x0000000302037224 */ /* 0x000fe200078e0207 */
[----:B------:R-:W-:-:S04]  /*07c0*/  LOP3.LUT R7, R69, 0x3f, RZ, 0xc0, !PT ;  /* 0x0000003f45077812 */ /* 0x000fc800078ec0ff */
[----:B------:R-:W-:Y:S01]  /*07d0*/  ISETP.GT.U32.AND P1, PT, R8, R3, PT ;  /* 0x000000030800720c */ /* 0x000fe20003f24070 */
[----:B-1----:R-:W-:Y:S08]  /*07e0*/  MUFU.RCP R6, R6 ;  /* 0x0000000600067308 */ /* 0x002ff00000001000 */
[----:B--2---:R-:W1:Y:S04]  /*07f0*/  MUFU.RCP R4, R4 ;  /* 0x0000000400047308 */ /* 0x004e680000001000 */
[----:B------:R-:W-:-:S02]  /*0800*/  @!P1 IMAD.IADD R3, R3, 0x1, -R8 ;  /* 0x0000000103039824 */ /* 0x000fc400078e0a08 */
[----:B------:R-:W-:Y:S01]  /*0810*/  @!P1 VIADD R2, R2, 0x1 ;  /* 0x0000000102029836 */ /* 0x000fe20000000000 */
[----:B------:R-:W-:Y:S02]  /*0820*/  ISETP.NE.AND P1, PT, R13, RZ, PT ;  /* 0x000000ff0d00720c */ /* 0x000fe40003f25270 */
[----:B------:R-:W-:Y:S02]  /*0830*/  ISETP.GE.U32.AND P0, PT, R3, R8, PT ;  /* 0x000000080300720c */ /* 0x000fe40003f06070 */
[----:B------:R-:W-:-:S04]  /*0840*/  LOP3.LUT R3, R10, R13, RZ, 0x3c, !PT ;  /* 0x0000000d0a037212 */ /* 0x000fc800078e3cff */
[----:B------:R-:W-:Y:S01]  /*0850*/  ISETP.GE.AND P2, PT, R3, RZ, PT ;  /* 0x000000ff0300720c */ /* 0x000fe20003f46270 */
[----:B-1----:R-:W-:Y:S02]  /*0860*/  VIADD R3, R4, 0xffffffe ;  /* 0x0ffffffe04037836 */ /* 0x002fe40000000000 */
[----:B------:R-:W-:-:S04]  /*0870*/  VIADD R4, R6, 0xffffffe ;  /* 0x0ffffffe06047836 */ /* 0x000fc80000000000 */
[----:B------:R-:W-:Y:S01]  /*0880*/  @P0 VIADD R2, R2, 0x1 ;  /* 0x0000000102020836 */ /* 0x000fe20000000000 */
[----:B------:R-:W1:Y:S03]  /*0890*/  F2I.FTZ.U32.TRUNC.NTZ R3, R3 ;  /* 0x0000000300037305 */ /* 0x000e66000021f000 */
[----:B------:R-:W-:-:S04]  /*08a0*/  IMAD.MOV.U32 R8, RZ, RZ, R2 ;  /* 0x000000ffff087224 */ /* 0x000fc800078e0002 */
[----:B------:R-:W-:Y:S01]  /*08b0*/  @!P2 IMAD.MOV R8, RZ, RZ, -R8 ;  /* 0x000000ffff08a224 */ /* 0x000fe200078e0a08 */
[----:B------:R-:W-:Y:S01]  /*08c0*/  @!P1 LOP3.LUT R8, RZ, R13, RZ, 0x33, !PT ;  /* 0x0000000dff089212 */ /* 0x000fe200078e33ff */
[----:B------:R2:W3:Y:S04]  /*08d0*/  F2I.FTZ.U32.TRUNC.NTZ R5, R4 ;  /* 0x0000000400057305 */ /* 0x0004e8000021f000 */
[----:B------:R-:W-:Y:S02]  /*08e0*/  IMAD.MOV R2, RZ, RZ, -R8 ;  /* 0x000000ffff027224 */ /* 0x000fe400078e0a08 */
[----:B-1----:R-:W-:Y:S02]  /*08f0*/  IMAD.MOV R6, RZ, RZ, -R3 ;  /* 0x000000ffff067224 */ /* 0x002fe400078e0a03 */
[----:B------:R-:W-:-:S02]  /*0900*/  IMAD R2, R13, R2, R10 ;  /* 0x000000020d027224 */ /* 0x000fc400078e020a */
[----:B--2---:R-:W-:Y:S02]  /*0910*/  IMAD.MOV.U32 R4, RZ, RZ, RZ ;  /* 0x000000ffff047224 */ /* 0x004fe400078e00ff */
[----:B------:R-:W-:Y:S02]  /*0920*/  IMAD.IADD R2, R9, 0x1, R2 ;  /* 0x0000000109027824 */ /* 0x000fe400078e0202 */
[----:B------:R-:W-:Y:S02]  /*0930*/  IMAD R9, R6, R11, RZ ;  /* 0x0000000b06097224 */ /* 0x000fe400078e02ff */
[----:B------:R-:W-:Y:S02]  /*0940*/  IMAD R68, R2, 0x40, R7 ;  /* 0x0000004002447824 */ /* 0x000fe400078e0207 */
[----:B------:R-:W-:Y:S02]  /*0950*/  IMAD.MOV.U32 R2, RZ, RZ, RZ ;  /* 0x000000ffff027224 */ /* 0x000fe400078e00ff */
[----:B---3--:R-:W-:Y:S01]  /*0960*/  IMAD.MOV R13, RZ, RZ, -R5 ;  /* 0x000000ffff0d7224 */ /* 0x008fe200078e0a05 */
[----:B------:R-:W-:Y:S01]  /*0970*/  IABS R10, R68 ;  /* 0x00000044000a7213 */ /* 0x000fe20000000000 */
[----:B------:R-:W-:Y:S01]  /*0980*/  IMAD.HI.U32 R3, R3, R9, R2 ;  /* 0x0000000903037227 */ /* 0x000fe200078e0002 */
[----:B------:R-:W-:-:S02]  /*0990*/  SHF.R.U32.HI R9, RZ, 0x5, R69 ;  /* 0x00000005ff097819 */ /* 0x000fc40000011645 */
[----:B------:R-:W-:Y:S01]  /*09a0*/  ISETP.GE.AND P4, PT, R68, RZ, PT ;  /* 0x000000ff4400720c */ /* 0x000fe20003f86270 */
[----:B------:R-:W-:Y:S01]  /*09b0*/  IMAD.SHL.U32 R2, R8, 0x80, RZ ;  /* 0x0000008008027824 */ /* 0x000fe200078e00ff */
[----:B------:R-:W-:Y:S01]  /*09c0*/  SGXT.U32 R9, R9, 0x2 ;  /* 0x000000020909781a */ /* 0x000fe20000000000 */
[----:B------:R-:W-:-:S03]  /*09d0*/  IMAD.HI.U32 R3, R3, R10, RZ ;  /* 0x0000000a03037227 */ /* 0x000fc600078e00ff */
[----:B------:R-:W-:Y:S01]  /*09e0*/  LOP3.LUT R9, R2, R9, RZ, 0xfc, !PT ;  /* 0x0000000902097212 */ /* 0x000fe200078efcff */
[----:B------:R-:W-:Y:S02]  /*09f0*/  IMAD R13, R13, R0, RZ ;  /* 0x000000000d0d7224 */ /* 0x000fe400078e02ff */
[----:B------:R-:W-:Y:S01]  /*0a00*/  IMAD.MOV R3, RZ, RZ, -R3 ;  /* 0x000000ffff037224 */ /* 0x000fe200078e0a03 */
[----:B------:R-:W-:Y:S01]  /*0a10*/  LOP3.LUT R18, R9, 0x7c, RZ, 0xfc, !PT ;  /* 0x0000007c09127812 */ /* 0x000fe200078efcff */
[----:B------:R-:W-:Y:S01]  /*0a20*/  IMAD.HI.U32 R4, R5, R13, R4 ;  /* 0x0000000d05047227 */ /* 0x000fe200078e0004 */
[----:B------:R-:W-:Y:S02]  /*0a30*/  IABS R13, R9 ;  /* 0x00000009000d7213 */ /* 0x000fe40000000000 */
[----:B------:R-:W-:Y:S01]  /*0a40*/  IABS R17, R18 ;  /* 0x0000001200117213 */ /* 0x000fe20000000000 */
[----:B------:R-:W-:Y:S01]  /*0a50*/  IMAD R10, R11, R3, R10 ;  /* 0x000000030b0a7224 */ /* 0x000fe200078e020a */
[----:B------:R-:W-:Y:S01]  /*0a60*/  LOP3.LUT R8, R9, 0x4, RZ, 0xfc, !PT ;  /* 0x0000000409087812 */ /* 0x000fe200078efcff */
[----:B------:R-:W-:Y:S01]  /*0a70*/  IMAD.SHL.U32 R3, R69, 0x10, RZ ;  /* 0x0000001045037824 */ /* 0x000fe200078e00ff */
[----:B------:R-:W-:Y:S01]  /*0a80*/  SHF.R.U32.HI R5, RZ, 0x5, R69 ;  /* 0x00000005ff057819 */ /* 0x000fe20000011645 */
[----:B------:R-:W-:Y:S01]  /*0a90*/  IMAD.HI.U32 R6, R4, R17, RZ ;  /* 0x0000001104067227 */ /* 0x000fe200078e00ff */
[----:B------:R-:W-:-:S02]  /*0aa0*/  ISETP.GT.U32.AND P0, PT, R11, R10, PT ;  /* 0x0000000a0b00720c */ /* 0x000fc40003f04070 */
[----:B------:R-:W-:Y:S01]  /*0ab0*/  LOP3.LUT R16, R3, 0x70, RZ, 0xc0, !PT ;  /* 0x0000007003107812 */ /* 0x000fe200078ec0ff */
[----:B------:R-:W-:Y:S01]  /*0ac0*/  IMAD.MOV R6, RZ, RZ, -R6 ;  /* 0x000000ffff067224 */ /* 0x000fe200078e0a06 */
[----:B------:R-:W-:Y:S01]  /*0ad0*/  IABS R15, R8 ;  /* 0x00000008000f7213 */ /* 0x000fe20000000000 */
[----:B------:R-:W-:Y:S01]  /*0ae0*/  IMAD.HI.U32 R3, R4, R13, RZ ;  /* 0x0000000d04037227 */ /* 0x000fe200078e00ff */
[----:B------:R-:W-:Y:S02]  /*0af0*/  R2UR UR8, R5 ;  /* 0x00000000050872ca */ /* 0x000fe400000e0000 */
[----:B------:R-:W-:Y:S01]  /*0b00*/  ISETP.GE.AND P1, PT, R8, RZ, PT ;  /* 0x000000ff0800720c */ /* 0x000fe20003f26270 */
[----:B------:R-:W-:Y:S01]  /*0b10*/  IMAD R12, R0, R6, R17 ;  /* 0x00000006000c7224 */ /* 0x000fe200078e0211 */
[C---:B------:R-:W-:Y:S01]  /*0b20*/  LOP3.LUT R6, R9.reuse, 0x8, RZ, 0xfc, !PT ;  /* 0x0000000809067812 */ /* 0x040fe200078efcff */
[----:B------:R-:W-:Y:S01]  /*0b30*/  IMAD.MOV R3, RZ, RZ, -R3 ;  /* 0x000000ffff037224 */ /* 0x000fe200078e0a03 */
[C---:B------:R-:W-:Y:S01]  /*0b40*/  LOP3.LUT R14, R9.reuse, 0x10, RZ, 0xfc, !PT ;  /* 0x00000010090e7812 */ /* 0x040fe200078efcff */
[----:B------:R-:W-:Y:S01]  /*0b50*/  @!P0 IMAD.IADD R10, R10, 0x1, -R11 ;  /* 0x000000010a0a8824 */ /* 0x000fe200078e0a0b */
[C---:B------:R-:W-:Y:S01]  /*0b60*/  ISETP.GT.U32.AND P2, PT, R0.reuse, R12, PT ;  /* 0x0000000c0000720c */ /* 0x040fe20003f44070 */
[----:B------:R-:W-:Y:S01]  /*0b70*/  IMAD R3, R0, R3, R13 ;  /* 0x0000000300037224 */ /* 0x000fe200078e020d */
[----:B------:R-:W-:Y:S01]  /*0b80*/  LOP3.LUT R13, R9, 0xc, RZ, 0xfc, !PT ;  /* 0x0000000c090d7812 */ /* 0x000fe200078efcff */
[----:B------:R-:W-:Y:S01]  /*0b90*/  IMAD.HI.U32 R5, R4, R15, RZ ;  /* 0x0000000f04057227 */ /* 0x000fe200078e00ff */
[----:B------:R-:W-:-:S02]  /*0ba0*/  ISETP.GT.U32.AND P0, PT, R11, R10, PT ;  /* 0x0000000a0b00720c */ /* 0x000fc40003f04070 */
[----:B------:R-:W-:Y:S01]  /*0bb0*/  ISETP.GT.U32.AND P5, PT, R0, R3, PT ;  /* 0x000000030000720c */ /* 0x000fe20003fa4070 */
[----:B------:R-:W-:Y:S01]  /*0bc0*/  IMAD.MOV R5, RZ, RZ, -R5 ;  /* 0x000000ffff057224 */ /* 0x000fe200078e0a05 */
[----:B------:R-:W-:Y:S01]  /*0bd0*/  ISETP.GE.AND P3, PT, R6, RZ, PT ;  /* 0x000000ff0600720c */ /* 0x000fe20003f66270 */
[----:B------:R-:W-:Y:S01]  /*0be0*/  IMAD R16, R7, 0x80, R16 ;  /* 0x0000008007107824 */ /* 0x000fe200078e0210 */
[----:B------:R-:W-:Y:S01]  /*0bf0*/  IABS R7, R6 ;  /* 0x0000000600077213 */ /* 0x000fe20000000000 */
[----:B------:R-:W-:Y:S01]  /*0c00*/  IMAD R5, R0, R5, R15 ;  /* 0x0000000500057224 */ /* 0x000fe200078e020f */
[C---:B------:R-:W-:Y:S01]  /*0c10*/  LOP3.LUT R19, R9.reuse, 0x18, RZ, 0xfc, !PT ;  /* 0x0000001809137812 */ /* 0x040fe200078efcff */
[----:B------:R-:W-:Y:S01]  /*0c20*/  @!P2 IMAD.IADD R12, R12, 0x1, -R0 ;  /* 0x000000010c0ca824 */ /* 0x000fe200078e0a00 */
[----:B------:R-:W-:Y:S01]  /*0c30*/  LOP3.LUT R23, R9, 0x28, RZ, 0xfc, !PT ;  /* 0x0000002809177812 */ /* 0x000fe200078efcff */
[----:B------:R-:W-:Y:S01]  /*0c40*/  IMAD.HI.U32 R6, R4, R7, RZ ;  /* 0x0000000704067227 */ /* 0x000fe200078e00ff */
[----:B------:R-:W-:-:S02]  /*0c50*/  ISETP.GT.U32.AND P6, PT, R0, R5, PT ;  /* 0x000000050000720c */ /* 0x000fc40003fc4070 */
[----:B------:R-:W-:Y:S01]  /*0c60*/  ISETP.GT.U32.AND P2, PT, R0, R12, PT ;  /* 0x0000000c0000720c */ /* 0x000fe20003f44070 */
[----:B------:R-:W-:Y:S01]  /*0c70*/  @!P0 IMAD.IADD R10, R10, 0x1, -R11 ;  /* 0x000000010a0a8824 */ /* 0x000fe200078e0a0b */
[----:B------:R-:W-:Y:S01]  /*0c80*/  IABS R11, R13 ;  /* 0x0000000d000b7213 */ /* 0x000fe20000000000 */
[----:B------:R-:W-:Y:S01]  /*0c90*/  @!P5 IMAD.IADD R3, R3, 0x1, -R0 ;  /* 0x000000010303d824 */ /* 0x000fe200078e0a00 */
[----:B------:R-:W-:Y:S01]  /*0ca0*/  ISETP.GE.AND P5, PT, R13, RZ, PT ;  /* 0x000000ff0d00720c */ /* 0x000fe20003fa6270 */
[----:B------:R-:W-:Y:S01]  /*0cb0*/  @!P4 IMAD.MOV R10, RZ, RZ, -R10 ;  /* 0x000000ffff0ac224 */ /* 0x000fe200078e0a0a */
[----:B------:R-:W-:Y:S01]  /*0cc0*/  IABS R13, R14 ;  /* 0x0000000e000d7213 */ /* 0x000fe20000000000 */
[----:B------:R-:W-:Y:S01]  /*0cd0*/  IMAD.MOV R8, RZ, RZ, -R6 ;  /* 0x000000ffff087224 */ /* 0x000fe200078e0a06 */
[----:B------:R-:W-:Y:S01]  /*0ce0*/  ISETP.GT.U32.AND P4, PT, R0, R3, PT ;  /* 0x000000030000720c */ /* 0x000fe20003f84070 */
[----:B------:R-:W-:Y:S01]  /*0cf0*/  IMAD.HI.U32 R6, R4, R11, RZ ;  /* 0x0000000b04067227 */ /* 0x000fe200078e00ff */
[----:B------:R-:W-:-:S02]  /*0d00*/  ISETP.NE.AND P0, PT, R20, RZ, PT ;  /* 0x000000ff1400720c */ /* 0x000fc40003f05270 */
[----:B------:R-:W-:Y:S01]  /*0d10*/  IABS R17, R19 ;  /* 0x0000001300117213 */ /* 0x000fe20000000000 */
[--C-:B------:R-:W-:Y:S01]  /*0d20*/  @!P6 IMAD.IADD R5, R5, 0x1, -R0.reuse ;  /* 0x000000010505e824 */ /* 0x100fe200078e0a00 */
[C---:B------:R-:W-:Y:S01]  /*0d30*/  LOP3.LUT R25, R9.reuse, 0x2c, RZ, 0xfc, !PT ;  /* 0x0000002c09197812 */ /* 0x040fe200078efcff */
[----:B------:R-:W-:Y:S01]  /*0d40*/  @!P2 IMAD.IADD R12, R12, 0x1, -R0 ;  /* 0x000000010c0ca824 */ /* 0x000fe200078e0a00 */
[----:B------:R-:W-:Y:S01]  /*0d50*/  ISETP.GE.AND P2, PT, R18, RZ, PT ;  /* 0x000000ff1200720c */ /* 0x000fe20003f46270 */
[----:B------:R-:W-:Y:S01]  /*0d60*/  IMAD.MOV R6, RZ, RZ, -R6 ;  /* 0x000000ffff067224 */ /* 0x000fe200078e0a06 */
[C---:B------:R-:W-:Y:S01]  /*0d70*/  ISETP.GT.U32.AND P6, PT, R0.reuse, R5, PT ;  /* 0x000000050000720c */ /* 0x040fe20003fc4070 */
[C---:B------:R-:W-:Y:S01]  /*0d80*/  IMAD R7, R0.reuse, R8, R7 ;  /* 0x0000000800077224 */ /* 0x040fe200078e0207 */
[----:B------:R-:W-:Y:S01]  /*0d90*/  LOP3.LUT R8, R9, 0x14, RZ, 0xfc, !PT ;  /* 0x0000001409087812 */ /* 0x000fe200078efcff */
[----:B------:R-:W-:Y:S01]  /*0da0*/  @!P4 IMAD.IADD R3, R3, 0x1, -R0 ;  /* 0x000000010303c824 */ /* 0x000fe200078e0a00 */
[----:B------:R-:W-:Y:S01]  /*0db0*/  ISETP.GE.AND P4, PT, R9, RZ, PT ;  /* 0x000000ff0900720c */ /* 0x000fe20003f86270 */
[----:B------:R-:W-:Y:S01]  /*0dc0*/  IMAD R11, R0, R6, R11 ;  /* 0x00000006000b7224 */ /* 0x000fe200078e020b */
[----:B------:R-:W-:Y:S01]  /*0dd0*/  @!P0 LOP3.LUT R10, RZ, R20, RZ, 0x33, !PT ;  /* 0x00000014ff0a8212 */ /* 0x000fe200078e33ff */
[----:B------:R-:W-:Y:S01]  /*0de0*/  IMAD.HI.U32 R6, R4, R13, RZ ;  /* 0x0000000d04067227 */ /* 0x000fe200078e00ff */
[----:B------:R-:W-:-:S02]  /*0df0*/  ISETP.GT.U32.AND P0, PT, R0, R7, PT ;  /* 0x000000070000720c */ /* 0x000fc40003f04070 */
[----:B------:R-:W-:Y:S01]  /*0e00*/  IABS R15, R8 ;  /* 0x00000008000f7213 */ /* 0x000fe20000000000 */
[----:B------:R-:W-:Y:S01]  /*0e10*/  IMAD.MOV R6, RZ, RZ, -R6 ;  /* 0x000000ffff067224 */ /* 0x000fe200078e0a06 */
[----:B------:R-:W-:Y:S01]  /*0e20*/  LOP3.LUT R27, R9, 0x30, RZ, 0xfc, !PT ;  /* 0x00000030091b7812 */ /* 0x000fe200078efcff */
[----:B------:R-:W-:Y:S01]  /*0e30*/  @!P2 IMAD.MOV R12, RZ, RZ, -R12 ;  /* 0x000000ffff0ca224 */ /* 0x000fe200078e0a0c */
[----:B------:R-:W-:Y:S01]  /*0e40*/  ISETP.GE.AND P2, PT, R14, RZ, PT ;  /* 0x000000ff0e00720c */ /* 0x000fe20003f46270 */
[----:B------:R-:W-:Y:S01]  /*0e50*/  @!P6 IMAD.IADD R5, R5, 0x1, -R0 ;  /* 0x000000010505e824 */ /* 0x000fe200078e0a00 */
[C---:B------:R-:W-:Y:S01]  /*0e60*/  ISETP.GT.U32.AND P6, PT, R0.reuse, R11, PT ;  /* 0x0000000b0000720c */ /* 0x040fe20003fc4070 */
[C---:B------:R-:W-:Y:S01]  /*0e70*/  IMAD R13, R0.reuse, R6, R13 ;  /* 0x00000006000d7224 */ /* 0x040fe200078e020d */
[C---:B------:R-:W-:Y:S01]  /*0e80*/  LOP3.LUT R6, R9.reuse, 0x1c, RZ, 0xfc, !PT ;  /* 0x0000001c09067812 */ /* 0x040fe200078efcff */
[----:B------:R-:W-:Y:S01]  /*0e90*/  IMAD.MOV.U32 R14, RZ, RZ, R3 ;  /* 0x000000ffff0e7224 */ /* 0x000fe200078e0003 */
[C---:B------:R-:W-:Y:S01]  /*0ea0*/  LOP3.LUT R31, R9.reuse, 0x3c, RZ, 0xfc, !PT ;  /* 0x0000003c091f7812 */ /* 0x040fe200078efcff */
[----:B------:R-:W-:Y:S01]  /*0eb0*/  IMAD.MOV.U32 R18, RZ, RZ, R5 ;  /* 0x000000ffff127224 */ /* 0x000fe200078e0005 */
[C---:B------:R-:W-:Y:S01]  /*0ec0*/  LOP3.LUT R29, R9.reuse, 0x38, RZ, 0xfc, !PT ;  /* 0x00000038091d7812 */ /* 0x040fe200078efcff */
[----:B------:R-:W-:Y:S01]  /*0ed0*/  @!P4 IMAD.MOV R14, RZ, RZ, -R14 ;  /* 0x000000ffff0ec224 */ /* 0x000fe200078e0a0e */
[----:B------:R-:W-:Y:S01]  /*0ee0*/  ISETP.GT.U32.AND P4, PT, R0, R13, PT ;  /* 0x0000000d0000720c */ /* 0x000fe20003f84070 */
[----:B------:R-:W-:Y:S01]  /*0ef0*/  @!P1 IMAD.MOV R18, RZ, RZ, -R18 ;  /* 0x000000ffff129224 */ /* 0x000fe200078e0a12 */
[----:B------:R-:W-:Y:S01]  /*0f00*/  LOP3.LUT R33, R9, 0x40, RZ, 0xfc, !PT ;  /* 0x0000004009217812 */ /* 0x000fe200078efcff */
[--C-:B------:R-:W-:Y:S01]  /*0f10*/  @!P0 IMAD.IADD R7, R7, 0x1, -R0.reuse ;  /* 0x0000000107078824 */ /* 0x100fe200078e0a00 */
[----:B------:R-:W-:Y:S01]  /*0f20*/  LOP3.LUT R35, R9, 0x64, RZ, 0xfc, !PT ;  /* 0x0000006409237812 */ /* 0x000fe200078efcff */
[----:B------:R-:W-:Y:S01]  /*0f30*/  @!P6 IMAD.IADD R11, R11, 0x1, -R0 ;  /* 0x000000010b0be824 */ /* 0x000fe200078e0a00 */
[----:B------:R-:W-:Y:S01]  /*0f40*/  ISETP.GE.AND P6, PT, R8, RZ, PT ;  /* 0x000000ff0800720c */ /* 0x000fe20003fc6270 */
[----:B------:R-:W-:Y:S01]  /*0f50*/  IMAD.HI.U32 R3, R4, R15, RZ ;  /* 0x0000000f04037227 */ /* 0x000fe200078e00ff */
[----:B------:R-:W-:-:S02]  /*0f60*/  ISETP.GT.U32.AND P0, PT, R0, R7, PT ;  /* 0x000000070000720c */ /* 0x000fc40003f04070 */
[----:B------:R-:W-:Y:S01]  /*0f70*/  ISETP.GT.U32.AND P1, PT, R0, R11, PT ;  /* 0x0000000b0000720c */ /* 0x000fe20003f24070 */
[----:B------:R-:W-:Y:S01]  /*0f80*/  IMAD.MOV R3, RZ, RZ, -R3 ;  /* 0x000000ffff037224 */ /* 0x000fe200078e0a03 */
[----:B------:R-:W-:Y:S01]  /*0f90*/  LOP3.LUT R8, R9, 0x20, RZ, 0xfc, !PT ;  /* 0x0000002009087812 */ /* 0x000fe200078efcff */
[--C-:B------:R-:W-:Y:S01]  /*0fa0*/  @!P4 IMAD.IADD R13, R13, 0x1, -R0.reuse ;  /* 0x000000010d0dc824 */ /* 0x100fe200078e0a00 */
[C---:B------:R-:W-:Y:S01]  /*0fb0*/  LOP3.LUT R37, R9.reuse, 0x68, RZ, 0xfc, !PT ;  /* 0x0000006809257812 */ /* 0x040fe200078efcff */
[----:B------:R-:W-:Y:S01]  /*0fc0*/  IMAD.HI.U32 R5, R4, R17, RZ ;  /* 0x0000001104057227 */ /* 0x000fe200078e00ff */
[C---:B------:R-:W-:Y:S02]  /*0fd0*/  LOP3.LUT R41, R9.reuse, 0x70, RZ, 0xfc, !PT ;  /* 0x0000007009297812 */ /* 0x040fe400078efcff */
[C---:B------:R-:W-:Y:S01]  /*0fe0*/  ISETP.GT.U32.AND P4, PT, R0.reuse, R13, PT ;  /* 0x0000000d0000720c */ /* 0x040fe20003f84070 */
[C---:B------:R-:W-:Y:S01]  /*0ff0*/  IMAD R3, R0.reuse, R3, R15 ;  /* 0x0000000300037224 */ /* 0x040fe200078e020f */
[C---:B------:R-:W-:Y:S01]  /*1000*/  LOP3.LUT R39, R9.reuse, 0x6c, RZ, 0xfc, !PT ;  /* 0x0000006c09277812 */ /* 0x040fe200078efcff */
[----:B------:R-:W-:Y:S01]  /*1010*/  IMAD.MOV R5, RZ, RZ, -R5 ;  /* 0x000000ffff057224 */ /* 0x000fe200078e0a05 */
[----:B------:R-:W-:Y:S01]  /*1020*/  LOP3.LUT R43, R9, 0x74, RZ, 0xfc, !PT ;  /* 0x00000074092b7812 */ /* 0x000fe200078efcff */
[--C-:B------:R-:W-:Y:S01]  /*1030*/  @!P1 IMAD.IADD R11, R11, 0x1, -R0.reuse ;  /* 0x000000010b0b9824 */ /* 0x100fe200078e0a00 */
[C---:B------:R-:W-:Y:S01]  /*1040*/  ISETP.GT.U32.AND P1, PT, R0.reuse, R3, PT ;  /* 0x000000030000720c */ /* 0x040fe20003f24070 */
[C---:B------:R-:W-:Y:S01]  /*1050*/  IMAD R5, R0.reuse, R5, R17 ;  /* 0x0000000500057224 */ /* 0x040fe200078e0211 */
[----:B------:R-:W-:Y:S01]  /*1060*/  IABS R17, R23 ;  /* 0x0000001700117213 */ /* 0x000fe20000000000 */
[--C-:B------:R-:W-:Y:S01]  /*1070*/  @!P0 IMAD.IADD R7, R7, 0x1, -R0.reuse ;  /* 0x0000000107078824 */ /* 0x100fe200078e0a00 */
[----:B------:R-:W-:Y:S01]  /*1080*/  ISETP.GE.AND P0, PT, R19, RZ, PT ;  /* 0x000000ff1300720c */ /* 0x000fe20003f06270 */
[----:B------:R-:W-:Y:S01]  /*1090*/  IMAD.MOV.U32 R22, RZ, RZ, R11 ;  /* 0x000000ffff167224 */ /* 0x000fe200078e000b */
[----:B------:R-:W-:Y:S01]  /*10a0*/  LOP3.LUT R19, R9, 0x24, RZ, 0xfc, !PT ;  /* 0x0000002409137812 */ /* 0x000fe200078efcff */
[----:B------:R-:W-:Y:S01]  /*10b0*/  @!P4 IMAD.IADD R13, R13, 0x1, -R0 ;  /* 0x000000010d0dc824 */ /* 0x000fe200078e0a00 */
[----:B------:R-:W-:Y:S01]  /*10c0*/  ISETP.GT.U32.AND P4, PT, R0, R5, PT ;  /* 0x000000050000720c */ /* 0x000fe20003f84070 */
[----:B------:R-:W-:Y:S01]  /*10d0*/  IMAD.MOV.U32 R20, RZ, RZ, R7 ;  /* 0x000000ffff147224 */ /* 0x000fe200078e0007 */
[----:B------:R-:W-:Y:S01]  /*10e0*/  IABS R7, R6 ;  /* 0x0000000600077213 */ /* 0x000fe20000000000 */
[----:B------:R-:W-:Y:S01]  /*10f0*/  IMAD.MOV.U32 R24, RZ, RZ, R13 ;  /* 0x000000ffff187224 */ /* 0x000fe200078e000d */
[----:B------:R-:W-:Y:S01]  /*1100*/  IABS R11, R8 ;  /* 0x00000008000b7213 */ /* 0x000fe20000000000 */
[----:B------:R-:W-:Y:S01]  /*1110*/  @!P3 IMAD.MOV R20, RZ, RZ, -R20 ;  /* 0x000000ffff14b224 */ /* 0x000fe200078e0a14 */
[----:B------:R-:W-:Y:S01]  /*1120*/  ISETP.GE.AND P3, PT, R6, RZ, PT ;  /* 0x000000ff0600720c */ /* 0x000fe20003f66270 */
[----:B------:R-:W-:Y:S01]  /*1130*/  @!P1 IMAD.IADD R3, R3, 0x1, -R0 ;  /* 0x0000000103039824 */ /* 0x000fe200078e0a00 */
[----:B------:R-:W-:Y:S01]  /*1140*/  IABS R15, R19 ;  /* 0x00000013000f7213 */ /* 0x000fe20000000000 */
[----:B------:R-:W-:Y:S01]  /*1150*/  IMAD.HI.U32 R6, R4, R7, RZ ;  /* 0x0000000704067227 */ /* 0x000fe200078e00ff */
[----:B------:R-:W-:-:S02]  /*1160*/  LEA.HI R16, R105, R16, RZ, 0x1c ;  /* 0x0000001069107211 */ /* 0x000fc400078fe0ff */
[C---:B------:R-:W-:Y:S01]  /*1170*/  ISETP.GT.U32.AND P1, PT, R0.reuse, R3, PT ;  /* 0x000000030000720c */ /* 0x040fe20003f24070 */
[----:B------:R-:W-:Y:S02]  /*1180*/  @!P4 IMAD.IADD R5, R5, 0x1, -R0 ;  /* 0x000000010505c824 */ /* 0x000fe400078e0a00 */
[----:B------:R-:W-:Y:S02]  /*1190*/  IMAD.MOV R6, RZ, RZ, -R6 ;  /* 0x000000ffff067224 */ /* 0x000fe400078e0a06 */
[----:B------:R-:W-:Y:S01]  /*11a0*/  @!P5 IMAD.MOV R22, RZ, RZ, -R22 ;  /* 0x000000ffff16d224 */ /* 0x000fe200078e0a16 */
[C---:B------:R-:W-:Y:S01]  /*11b0*/  ISETP.GT.U32.AND P4, PT, R0.reuse, R5, PT ;  /* 0x000000050000720c */ /* 0x040fe20003f84070 */
[----:B------:R-:W-:Y:S01]  /*11c0*/  IMAD R7, R0, R6, R7 ;  /* 0x0000000600077224 */ /* 0x000fe200078e0207 */
[----:B------:R-:W-:Y:S01]  /*11d0*/  ISETP.GE.AND P5, PT, R8, RZ, PT ;  /* 0x000000ff0800720c */ /* 0x000fe20003fa6270 */
[----:B------:R-:W-:-:S04]  /*11e0*/  IMAD.HI.U32 R6, R4, R11, RZ ;  /* 0x0000000b04067227 */ /* 0x000fc800078e00ff */
[----:B------:R-:W-:-:S04]  /*11f0*/  IMAD.HI.U32 R8, R4, R15, RZ ;  /* 0x0000000f04087227 */ /* 0x000fc800078e00ff */
[----:B------:R-:W-:Y:S01]  /*1200*/  @!P2 IMAD.MOV R24, RZ, RZ, -R24 ;  /* 0x000000ffff18a224 */ /* 0x000fe200078e0a18 */
[----:B------:R-:W-:Y:S01]  /*1210*/  ISETP.GT.U32.AND P2, PT, R0, R7, PT ;  /* 0x000000070000720c */ /* 0x000fe20003f44070 */
[----:B------:R-:W-:Y:S02]  /*1220*/  IMAD.MOV R6, RZ, RZ, -R6 ;  /* 0x000000ffff067224 */ /* 0x000fe400078e0a06 */
[----:B------:R-:W-:-:S04]  /*1230*/  IMAD.HI.U32 R13, R4, R17, RZ ;  /* 0x00000011040d7227 */ /* 0x000fc800078e00ff */
[----:B------:R-:W-:Y:S02]  /*1240*/  IMAD.MOV R8, RZ, RZ, -R8 ;  /* 0x000000ffff087224 */ /* 0x000fe400078e0a08 */
[--C-:B------:R-:W-:Y:S01]  /*1250*/  @!P1 IMAD.IADD R3, R3, 0x1, -R0.reuse ;  /* 0x0000000103039824 */ /* 0x100fe200078e0a00 */
[----:B------:R-:W-:Y:S01]  /*1260*/  ISETP.GE.AND P1, PT, R19, RZ, PT ;  /* 0x000000ff1300720c */ /* 0x000fe20003f26270 */
[C---:B------:R-:W-:Y:S01]  /*1270*/  IMAD R11, R0.reuse, R6, R11 ;  /* 0x00000006000b7224 */ /* 0x040fe200078e020b */
[----:B------:R-:W-:Y:S01]  /*1280*/  IABS R19, R27 ;  /* 0x0000001b00137213 */ /* 0x000fe20000000000 */
[----:B------:R-:W-:Y:S02]  /*1290*/  IMAD.MOV R6, RZ, RZ, -R13 ;  /* 0x000000ffff067224 */ /* 0x000fe400078e0a0d */
[C---:B------:R-:W-:Y:S01]  /*12a0*/  IMAD R13, R0.reuse, R8, R15 ;  /* 0x00000008000d7224 */ /* 0x040fe200078e020f */
[----:B------:R-:W-:Y:S01]  /*12b0*/  IABS R8, R25 ;  /* 0x0000001900087213 */ /* 0x000fe20000000000 */
[----:B------:R-:W-:Y:S01]  /*12c0*/  @!P4 IMAD.IADD R5, R5, 0x1, -R0 ;  /* 0x000000010505c824 */ /* 0x000fe200078e0a00 */
[----:B------:R-:W-:Y:S01]  /*12d0*/  ISETP.GT.U32.AND P4, PT, R0, R11, PT ;  /* 0x0000000b0000720c */ /* 0x000fe20003f84070 */
[----:B------:R-:W-:-:S02]  /*12e0*/  IMAD.MOV.U32 R26, RZ, RZ, R3 ;  /* 0x000000ffff1a7224 */ /* 0x000fc400078e0003 */
[----:B------:R-:W-:Y:S02]  /*12f0*/  @!P2 IMAD.IADD R7, R7, 0x1, -R0 ;  /* 0x000000010707a824 */ /* 0x000fe400078e0a00 */
[----:B------:R-:W-:Y:S01]  /*1300*/  @!P6 IMAD.MOV R26, RZ, RZ, -R26 ;  /* 0x000000ffff1ae224 */ /* 0x000fe200078e0a1a */
[C---:B------:R-:W-:Y:S01]  /*1310*/  ISETP.GT.U32.AND P6, PT, R0.reuse, R13, PT ;  /* 0x0000000d0000720c */ /* 0x040fe20003fc4070 */
[C---:B------:R-:W-:Y:S01]  /*1320*/  IMAD R15, R0.reuse, R6, R17 ;  /* 0x00000006000f7224 */ /* 0x040fe200078e0211 */
[----:B------:R-:W-:Y:S01]  /*1330*/  ISETP.GT.U32.AND P2, PT, R0, R7, PT ;  /* 0x000000070000720c */ /* 0x000fe20003f44070 */
[----:B------:R-:W-:Y:S02]  /*1340*/  IMAD.MOV.U32 R17, RZ, RZ, R8 ;  /* 0x000000ffff117224 */ /* 0x000fe400078e0008 */
[----:B------:R-:W-:Y:S02]  /*1350*/  IMAD.MOV.U32 R28, RZ, RZ, R5 ;  /* 0x000000ffff1c7224 */ /* 0x000fe400078e0005 */
[----:B------:R-:W-:Y:S01]  /*1360*/  @!P4 IMAD.IADD R11, R11, 0x1, -R0 ;  /* 0x000000010b0bc824 */ /* 0x000fe200078e0a00 */
[----:B------:R-:W-:Y:S01]  /*1370*/  ISETP.GE.AND P4, PT, R25, RZ, PT ;  /* 0x000000ff1900720c */ /* 0x000fe20003f86270 */
[----:B------:R-:W-:Y:S01]  /*1380*/  IMAD.HI.U32 R3, R4, R17, RZ ;  /* 0x0000001104037227 */ /* 0x000fe200078e00ff */
[----:B------:R-:W-:-:S03]  /*1390*/  LOP3.LUT R25, R9, 0x34, RZ, 0xfc, !PT ;  /* 0x0000003409197812 */ /* 0x000fc600078efcff */
[--C-:B------:R-:W-:Y:S01]  /*13a0*/  @!P6 IMAD.IADD R13, R13, 0x1, -R0.reuse ;  /* 0x000000010d0de824 */ /* 0x100fe200078e0a00 */
[C---:B------:R-:W-:Y:S01]  /*13b0*/  ISETP.GT.U32.AND P6, PT, R0.reuse, R11, PT ;  /* 0x0000000b0000720c */ /* 0x040fe20003fc4070 */
[----:B------:R-:W-:Y:S02]  /*13c0*/  IMAD.MOV R3, RZ, RZ, -R3 ;  /* 0x000000ffff037224 */ /* 0x000fe400078e0a03 */
[----:B------:R-:W-:Y:S01]  /*13d0*/  @!P2 IMAD.IADD R7, R7, 0x1, -R0 ;  /* 0x000000010707a824 */ /* 0x000fe200078e0a00 */
[C---:B------:R-:W-:Y:S01]  /*13e0*/  ISETP.GT.U32.AND P2, PT, R0.reuse, R15, PT ;  /* 0x0000000f0000720c */ /* 0x040fe20003f44070 */
[----:B------:R-:W-:Y:S01]  /*13f0*/  IMAD R3, R0, R3, R17 ;  /* 0x0000000300037224 */ /* 0x000fe200078e0211 */
[----:B------:R-:W-:Y:S01]  /*1400*/  IABS R17, R29 ;  /* 0x0000001d00117213 */ /* 0x000fe20000000000 */
[----:B------:R-:W-:Y:S01]  /*1410*/  IMAD.MOV.U32 R30, RZ, RZ, R7 ;  /* 0x000000ffff1e7224 */ /* 0x000fe200078e0007 */
[----:B------:R-:W-:Y:S01]  /*1420*/  IABS R7, R25 ;  /* 0x0000001900077213 */ /* 0x000fe20000000000 */
[----:B------:R-:W-:-:S04]  /*1430*/  IMAD.HI.U32 R5, R4, R19, RZ ;  /* 0x0000001304057227 */ /* 0x000fc800078e00ff */
[----:B------:R-:W-:Y:S01]  /*1440*/  @!P6 IMAD.IADD R11, R11, 0x1, -R0 ;  /* 0x000000010b0be824 */ /* 0x000fe200078e0a00 */
[----:B------:R-:W-:Y:S01]  /*1450*/  ISETP.GT.U32.AND P6, PT, R0, R3, PT ;  /* 0x000000030000720c */ /* 0x000fe20003fc4070 */
[----:B------:R-:W-:-:S04]  /*1460*/  IMAD.HI.U32 R6, R4, R7, RZ ;  /* 0x0000000704067227 */ /* 0x000fc800078e00ff */
[----:B------:R-:W-:Y:S02]  /*1470*/  IMAD.MOV R8, RZ, RZ, -R6 ;  /* 0x000000ffff087224 */ /* 0x000fe400078e0a06 */
[----:B------:R-:W-:Y:S01]  /*1480*/  @!P3 IMAD.MOV R30, RZ, RZ, -R30 ;  /* 0x000000ffff1eb224 */ /* 0x000fe200078e0a1e */
[C---:B------:R-:W-:Y:S01]  /*1490*/  ISETP.GT.U32.AND P3, PT, R0.reuse, R13, PT ;  /* 0x0000000d0000720c */ /* 0x040fe20003f64070 */
[C---:B------:R-:W-:Y:S02]  /*14a0*/  IMAD R7, R0.reuse, R8, R7 ;  /* 0x0000000800077224 */ /* 0x040fe400078e0207 */
[----:B------:R-:W-:Y:S02]  /*14b0*/  IMAD.MOV R5, RZ, RZ, -R5 ;  /* 0x000000ffff057224 */ /* 0x000fe400078e0a05 */
[--C-:B------:R-:W-:Y:S01]  /*14c0*/  @!P6 IMAD.IADD R3, R3, 0x1, -R0.reuse ;  /* 0x000000010303e824 */ /* 0x100fe200078e0a00 */
[C---:B------:R-:W-:Y:S01]  /*14d0*/  ISETP.GT.U32.AND P6, PT, R0.reuse, R7, PT ;  /* 0x000000070000720c */ /* 0x040fe20003fc4070 */
[----:B------:R-:W-:Y:S01]  /*14e0*/  IMAD R5, R0, R5, R19 ;  /* 0x0000000500057224 */ /* 0x000fe200078e0213 */
[----:B------:R-:W-:Y:S01]  /*14f0*/  IABS R19, R31 ;  /* 0x0000001f00137213 */ /* 0x000fe20000000000 */
[----:B------:R-:W-:-:S02]  /*1500*/  @!P2 IMAD.IADD R15, R15, 0x1, -R0 ;  /* 0x000000010f0fa824 */ /* 0x000fc400078e0a00 */
[----:B------:R-:W-:Y:S01]  /*1510*/  @!P0 IMAD.MOV R28, RZ, RZ, -R28 ;  /* 0x000000ffff1c8224 */ /* 0x000fe200078e0a1c */
[----:B------:R-:W-:Y:S01]  /*1520*/  ISETP.GE.AND P0, PT, R23, RZ, PT ;  /* 0x000000ff1700720c */ /* 0x000fe20003f06270 */
[--C-:B------:R-:W-:Y:S01]  /*1530*/  @!P3 IMAD.IADD R13, R13, 0x1, -R0.reuse ;  /* 0x000000010d0db824 */ /* 0x100fe200078e0a00 */
[----:B------:R-:W-:Y:S01]  /*1540*/  ISETP.GT.U32.AND P3, PT, R0, R5, PT ;  /* 0x000000050000720c */ /* 0x000fe20003f64070 */
[----:B------:R-:W-:Y:S01]  /*1550*/  IMAD.HI.U32 R8, R4, R19, RZ ;  /* 0x0000001304087227 */ /* 0x000fe200078e00ff */
[C---:B------:R-:W-:Y:S02]  /*1560*/  ISETP.GT.U32.AND P2, PT, R0.reuse, R15, PT ;  /* 0x0000000f0000720c */ /* 0x040fe40003f44070 */
[----:B------:R-:W-:Y:S01]  /*1570*/  IABS R23, R33 ;  /* 0x0000002100177213 */ /* 0x000fe20000000000 */
[----:B------:R-:W-:Y:S01]  /*1580*/  @!P6 IMAD.IADD R7, R7, 0x1, -R0 ;  /* 0x000000010707e824 */ /* 0x000fe200078e0a00 */
[----:B------:R-:W-:Y:S01]  /*1590*/  ISETP.GT.U32.AND P6, PT, R0, R3, PT ;  /* 0x000000030000720c */ /* 0x000fe20003fc4070 */
[----:B------:R-:W-:-:S02]  /*15a0*/  IMAD.MOV R8, RZ, RZ, -R8 ;  /* 0x000000ffff087224 */ /* 0x000fc400078e0a08 */
[----:B------:R-:W-:-:S04]  /*15b0*/  IMAD.HI.U32 R6, R4, R17, RZ ;  /* 0x0000001104067227 */ /* 0x000fc800078e00ff */
[C---:B------:R-:W-:Y:S02]  /*15c0*/  IMAD R19, R0.reuse, R8, R19 ;  /* 0x0000000800137224 */ /* 0x040fe400078e0213 */
[----:B------:R-:W-:Y:S01]  /*15d0*/  @!P3 IMAD.IADD R5, R5, 0x1, -R0 ;  /* 0x000000010505b824 */ /* 0x000fe200078e0a00 */
[----:B------:R-:W-:Y:S01]  /*15e0*/  ISETP.GE.AND P3, PT, R25, RZ, PT ;  /* 0x000000ff1900720c */ /* 0x000fe20003f66270 */
[----:B------:R-:W-:Y:S01]  /*15f0*/  IMAD.MOV R6, RZ, RZ, -R6 ;  /* 0x000000ffff067224 */ /* 0x000fe200078e0a06 */
[----:B------:R-:W-:Y:S01]  /*1600*/  LOP3.LUT R25, R9, 0x44, RZ, 0xfc, !PT ;  /* 0x0000004409197812 */ /* 0x000fe200078efcff */
[--C-:B------:R-:W-:Y:S01]  /*1610*/  @!P6 IMAD.IADD R3, R3, 0x1, -R0.reuse ;  /* 0x000000010303e824 */ /* 0x100fe200078e0a00 */
[C---:B------:R-:W-:Y:S01]  /*1620*/  ISETP.GT.U32.AND P6, PT, R0.reuse, R19, PT ;  /* 0x000000130000720c */ /* 0x040fe20003fc4070 */
[----:B------:R-:W-:Y:S01]  /*1630*/  @!P2 IMAD.IADD R15, R15, 0x1, -R0 ;  /* 0x000000010f0fa824 */ /* 0x000fe200078e0a00 */
[----:B------:R-:W-:Y:S01]  /*1640*/  IABS R8, R25 ;  /* 0x0000001900087213 */ /* 0x000fe20000000000 */
[----:B------:R-:W-:Y:S01]  /*1650*/  IMAD R17, R0, R6, R17 ;  /* 0x0000000600117224 */ /* 0x000fe200078e0211 */
[----:B------:R-:W-:Y:S01]  /*1660*/  ISETP.GE.AND P2, PT, R27, RZ, PT ;  /* 0x000000ff1b00720c */ /* 0x000fe20003f46270 */
[----:B------:R-:W-:Y:S01]  /*1670*/  IMAD.HI.U32 R6, R4, R23, RZ ;  /* 0x0000001704067227 */ /* 0x000fe200078e00ff */
[----:B------:R-:W-:-:S03]  /*1680*/  LOP3.LUT R27, R9, 0x48, RZ, 0xfc, !PT ;  /* 0x00000048091b7812 */ /* 0x000fc600078efcff */
[----:B------:R-:W-:Y:S02]  /*1690*/  IMAD.MOV.U32 R34, RZ, RZ, R13 ;  /* 0x000000ffff227224 */ /* 0x000fe400078e000d */
[----:B------:R-:W-:Y:S01]  /*16a0*/  IMAD.MOV.U32 R36, RZ, RZ, R15 ;  /* 0x000000ffff247224 */ /* 0x000fe200078e000f */
[----:B------:R-:W-:Y:S01]  /*16b0*/  IABS R15, R27 ;  /* 0x0000001b000f7213 */ /* 0x000fe20000000000 */
[----:B------:R-:W-:Y:S02]  /*16c0*/  IMAD.MOV.U32 R32, RZ, RZ, R11 ;  /* 0x000000ffff207224 */ /* 0x000fe400078e000b */
[----:B------:R-:W-:Y:S01]  /*16d0*/  @!P1 IMAD.MOV R34, RZ, RZ, -R34 ;  /* 0x000000ffff229224 */ /* 0x000fe200078e0a22 */
[C---:B------:R-:W-:Y:S01]  /*16e0*/  ISETP.GT.U32.AND P1, PT, R0.reuse, R7, PT ;  /* 0x000000070000720c */ /* 0x040fe20003f24070 */
[----:B------:R-:W-:Y:S02]  /*16f0*/  IMAD.MOV R6, RZ, RZ, -R6 ;  /* 0x000000ffff067224 */ /* 0x000fe400078e0a06 */
[----:B------:R-:W-:Y:S01]  /*1700*/  @!P0 IMAD.MOV R36, RZ, RZ, -R36 ;  /* 0x000000ffff248224 */ /* 0x000fe200078e0a24 */
[----:B------:R-:W-:Y:S01]  /*1710*/  ISETP.GT.U32.AND P0, PT, R0, R17, PT ;  /* 0x000000110000720c */ /* 0x000fe20003f04070 */
[----:B------:R-:W-:-:S02]  /*1720*/  IMAD.MOV.U32 R13, RZ, RZ, R8 ;  /* 0x000000ffff0d7224 */ /* 0x000fc400078e0008 */
[----:B------:R-:W-:Y:S01]  /*1730*/  @!P5 IMAD.MOV R32, RZ, RZ, -R32 ;  /* 0x000000ffff20d224 */ /* 0x000fe200078e0a20 */
[C---:B------:R-:W-:Y:S01]  /*1740*/  ISETP.GT.U32.AND P5, PT, R0.reuse, R5, PT ;  /* 0x000000050000720c */ /* 0x040fe20003fa4070 */
[----:B------:R-:W-:Y:S01]  /*1750*/  IMAD R11, R0, R6, R23 ;  /* 0x00000006000b7224 */ /* 0x000fe200078e0217 */
[----:B------:R-:W-:Y:S01]  /*1760*/  LOP3.LUT R23, R9, 0x4c, RZ, 0xfc, !PT ;  /* 0x0000004c09177812 */ /* 0x000fe200078efcff */
[----:B------:R-:W-:Y:S02]  /*1770*/  @!P6 IMAD.IADD R19, R19, 0x1, -R0 ;  /* 0x000000011313e824 */ /* 0x000fe400078e0a00 */
[----:B------:R-:W-:Y:S02]  /*1780*/  IMAD.MOV.U32 R38, RZ, RZ, R3 ;  /* 0x000000ffff267224 */ /* 0x000fe400078e0003 */
[----:B------:R-:W-:-:S04]  /*1790*/  IMAD.HI.U32 R6, R4, R13, RZ ;  /* 0x0000000d04067227 */ /* 0x000fc800078e00ff */
[----:B------:R-:W-:Y:S01]  /*17a0*/  @!P4 IMAD.MOV R38, RZ, RZ, -R38 ;  /* 0x000000ffff26c224 */ /* 0x000fe200078e0a26 */
[----:B------:R-:W-:Y:S01]  /*17b0*/  ISETP.GT.U32.AND P4, PT, R0, R19, PT ;  /* 0x000000130000720c */ /* 0x000fe20003f84070 */
[----:B------:R-:W-:Y:S02]  /*17c0*/  IMAD.MOV R8, RZ, RZ, -R6 ;  /* 0x000000ffff087224 */ /* 0x000fe400078e0a06 */
[----:B------:R-:W-:-:S04]  /*17d0*/  IMAD.HI.U32 R6, R4, R15, RZ ;  /* 0x0000000f04067227 */ /* 0x000fc800078e00ff */
[--C-:B------:R-:W-:Y:S01]  /*17e0*/  @!P1 IMAD.IADD R7, R7, 0x1, -R0.reuse ;  /* 0x0000000107079824 */ /* 0x100fe200078e0a00 */
[----:B------:R-:W-:Y:S01]  /*17f0*/  ISETP.GE.AND P1, PT, R29, RZ, PT ;  /* 0x000000ff1d00720c */ /* 0x000fe20003f26270 */
[----:B------:R-:W-:Y:S01]  /*1800*/  @!P0 IMAD.IADD R17, R17, 0x1, -R0 ;  /* 0x0000000111118824 */ /* 0x000fe200078e0a00 */
[----:B------:R-:W-:Y:S01]  /*1810*/  ISETP.GE.AND P0, PT, R31, RZ, PT ;  /* 0x000000ff1f00720c */ /* 0x000fe20003f06270 */
[C---:B------:R-:W-:Y:S01]  /*1820*/  IMAD R13, R0.reuse, R8, R13 ;  /* 0x00000008000d7224 */ /* 0x040fe200078e020d */
[----:B------:R-:W-:Y:S01]  /*1830*/  IABS R8, R23 ;  /* 0x0000001700087213 */ /* 0x000fe20000000000 */
[----:B------:R-:W-:Y:S01]  /*1840*/  IMAD.MOV R6, RZ, RZ, -R6 ;  /* 0x000000ffff067224 */ /* 0x000fe200078e0a06 */
[C---:B------:R-:W-:Y:S01]  /*1850*/  ISETP.GT.U32.AND P6, PT, R0.reuse, R17, PT ;  /* 0x000000110000720c */ /* 0x040fe20003fc4070 */
[----:B------:R-:W-:Y:S01]  /*1860*/  @!P5 IMAD.IADD R5, R5, 0x1, -R0 ;  /* 0x000000010505d824 */ /* 0x000fe200078e0a00 */
[C---:B------:R-:W-:Y:S01]  /*1870*/  ISETP.GT.U32.AND P5, PT, R0.reuse, R11, PT ;  /* 0x0000000b0000720c */ /* 0x040fe20003fa4070 */
[----:B------:R-:W-:Y:S01]  /*1880*/  IMAD.MOV.U32 R42, RZ, RZ, R7 ;  /* 0x000000ffff2a7224 */ /* 0x000fe200078e0007 */
[----:B------:R-:W-:Y:S01]  /*1890*/  IABS R29, R41 ;  /* 0x00000029001d7213 */ /* 0x000fe20000000000 */
[C---:B------:R-:W-:Y:S01]  /*18a0*/  IMAD R3, R0.reuse, R6, R15 ;  /* 0x0000000600037224 */ /* 0x040fe200078e020f */
[----:B------:R-:W-:Y:S01]  /*18b0*/  IABS R31, R43 ;  /* 0x0000002b001f7213 */ /* 0x000fe20000000000 */
[----:B------:R-:W-:Y:S01]  /*18c0*/  IMAD.MOV.U32 R7, RZ, RZ, R8 ;  /* 0x000000ffff077224 */ /* 0x000fe200078e0008 */
[----:B------:R-:W-:Y:S01]  /*18d0*/  LOP3.LUT R8, R9, 0x50, RZ, 0xfc, !PT ;  /* 0x0000005009087812 */ /* 0x000fe200078efcff */
[----:B------:R-:W-:Y:S01]  /*18e0*/  @!P3 IMAD.MOV R42, RZ, RZ, -R42 ;  /* 0x000000ffff2ab224 */ /* 0x000fe200078e0a2a */
[C---:B------:R-:W-:Y:S01]  /*18f0*/  ISETP.GT.U32.AND P3, PT, R0.reuse, R13, PT ;  /* 0x0000000d0000720c */ /* 0x040fe20003f64070 */
[----:B------:R-:W-:Y:S01]  /*1900*/  @!P4 IMAD.IADD R19, R19, 0x1, -R0 ;  /* 0x000000011313c824 */ /* 0x000fe200078e0a00 */
[----:B------:R-:W-:Y:S01]  /*1910*/  ISETP.GT.U32.AND P4, PT, R0, R3, PT ;  /* 0x000000030000720c */ /* 0x000fe20003f84070 */
[----:B------:R-:W-:Y:S01]  /*1920*/  IMAD.MOV.U32 R40, RZ, RZ, R5 ;  /* 0x000000ffff287224 */ /* 0x000fe200078e0005 */
[----:B------:R-:W-:Y:S01]  /*1930*/  IABS R15, R8 ;  /* 0x00000008000f7213 */ /* 0x000fe20000000000 */
[----:B------:R-:W-:-:S04]  /*1940*/  IMAD.HI.U32 R5, R4, R7, RZ ;  /* 0x0000000704057227 */ /* 0x000fc800078e00ff */
[----:B------:R-:W-:Y:S02]  /*1950*/  IMAD.MOV R5, RZ, RZ, -R5 ;  /* 0x000000ffff057224 */ /* 0x000fe400078e0a05 */
[--C-:B------:R-:W-:Y:S02]  /*1960*/  @!P5 IMAD.IADD R11, R11, 0x1, -R0.reuse ;  /* 0x000000010b0bd824 */ /* 0x100fe400078e0a00 */
[--C-:B------:R-:W-:Y:S01]  /*1970*/  @!P6 IMAD.IADD R17, R17, 0x1, -R0.reuse ;  /* 0x000000011111e824 */ /* 0x100fe200078e0a00 */
[----:B------:R-:W-:Y:S01]  /*1980*/  ISETP.GE.AND P6, PT, R25, RZ, PT ;  /* 0x000000ff1900720c */ /* 0x000fe20003fc6270 */
[C---:B------:R-:W-:Y:S01]  /*1990*/  IMAD R5, R0.reuse, R5, R7 ;  /* 0x0000000500057224 */ /* 0x040fe200078e0207 */
[----:B------:R-:W-:Y:S01]  /*19a0*/  LOP3.LUT R25, R9, 0x54, RZ, 0xfc, !PT ;  /* 0x0000005409197812 */ /* 0x000fe200078efcff */
[--C-:B------:R-:W-:Y:S01]  /*19b0*/  @!P3 IMAD.IADD R13, R13, 0x1, -R0.reuse ;  /* 0x000000010d0db824 */ /* 0x100fe200078e0a00 */
[C---:B------:R-:W-:Y:S01]  /*19c0*/  ISETP.GT.U32.AND P5, PT, R0.reuse, R11, PT ;  /* 0x0000000b0000720c */ /* 0x040fe20003fa4070 */
[----:B------:R-:W-:Y:S01]  /*19d0*/  IMAD.MOV.U32 R44, RZ, RZ, R17 ;  /* 0x000000ffff2c7224 */ /* 0x000fe200078e0011 */
[----:B------:R-:W-:Y:S01]  /*19e0*/  IABS R7, R25 ;  /* 0x0000001900077213 */ /* 0x000fe20000000000 */
[----:B------:R-:W-:Y:S01]  /*19f0*/  @!P4 IMAD.IADD R3, R3, 0x1, -R0 ;  /* 0x000000010303c824 */ /* 0x000fe200078e0a00 */
[----:B------:R-:W-:Y:S01]  /*1a00*/  ISETP.GT.U32.AND P4, PT, R0, R5, PT ;  /* 0x000000050000720c */ /* 0x000fe20003f84070 */
[----:B------:R-:W-:Y:S01]  /*1a10*/  IMAD.HI.U32 R6, R4, R15, RZ ;  /* 0x0000000f04067227 */ /* 0x000fe200078e00ff */
[----:B------:R-:W-:-:S02]  /*1a20*/  ISETP.GE.AND P3, PT, R23, RZ, PT ;  /* 0x000000ff1700720c */ /* 0x000fc40003f66270 */
[----:B------:R-:W-:Y:S01]  /*1a30*/  IABS R23, R35 ;  /* 0x0000002300177213 */ /* 0x000fe20000000000 */
[----:B------:R-:W-:Y:S01]  /*1a40*/  @!P1 IMAD.MOV R44, RZ, RZ, -R44 ;  /* 0x000000ffff2c9224 */ /* 0x000fe200078e0a2c */
[C---:B------:R-:W-:Y:S01]  /*1a50*/  ISETP.GT.U32.AND P1, PT, R0.reuse, R13, PT ;  /* 0x0000000d0000720c */ /* 0x040fe20003f24070 */
[----:B------:R-:W-:Y:S02]  /*1a60*/  IMAD.MOV R6, RZ, RZ, -R6 ;  /* 0x000000ffff067224 */ /* 0x000fe400078e0a06 */
[----:B------:R-:W-:Y:S02]  /*1a70*/  IMAD.MOV.U32 R17, RZ, RZ, R7 ;  /* 0x000000ffff117224 */ /* 0x000fe400078e0007 */
[----:B------:R-:W-:Y:S01]  /*1a80*/  IMAD.MOV.U32 R46, RZ, RZ, R19 ;  /* 0x000000ffff2e7224 */ /* 0x000fe200078e0013 */
[----:B------:R-:W-:Y:S01]  /*1a90*/  LOP3.LUT R19, R9, 0x58, RZ, 0xfc, !PT ;  /* 0x0000005809137812 */ /* 0x000fe200078efcff */
[----:B------:R-:W-:Y:S02]  /*1aa0*/  IMAD R7, R0, R6, R15 ;  /* 0x0000000600077224 */ /* 0x000fe400078e020f */
[----:B------:R-:W-:Y:S01]  /*1ab0*/  IMAD.HI.U32 R6, R4, R17, RZ ;  /* 0x0000001104067227 */ /* 0x000fe200078e00ff */
[----:B------:R-:W-:-:S03]  /*1ac0*/  IABS R15, R19 ;  /* 0x00000013000f7213 */ /* 0x000fc60000000000 */
[--C-:B------:R-:W-:Y:S01]  /*1ad0*/  @!P5 IMAD.IADD R11, R11, 0x1, -R0.reuse ;  /* 0x000000010b0bd824 */ /* 0x100fe200078e0a00 */
[----:B------:R-:W-:Y:S01]  /*1ae0*/  ISETP.GE.AND P5, PT, R27, RZ, PT ;  /* 0x000000ff1b00720c */ /* 0x000fe20003fa6270 */
[----:B------:R-:W-:Y:S01]  /*1af0*/  @!P4 IMAD.IADD R5, R5, 0x1, -R0 ;  /* 0x000000010505c824 */ /* 0x000fe200078e0a00 */
[----:B------:R-:W-:Y:S01]  /*1b00*/  IABS R27, R39 ;  /* 0x00000027001b7213 */ /* 0x000fe20000000000 */
[----:B------:R-:W-:Y:S02]  /*1b10*/  IMAD.MOV R6, RZ, RZ, -R6 ;  /* 0x000000ffff067224 */ /* 0x000fe400078e0a06 */
[----:B------:R-:W-:Y:S01]  /*1b20*/  IMAD.MOV.U32 R48, RZ, RZ, R11 ;  /* 0x000000ffff307224 */ /* 0x000fe200078e000b */
[C---:B------:R-:W-:Y:S01]  /*1b30*/  ISETP.GT.U32.AND P4, PT, R0.reuse, R5, PT ;  /* 0x000000050000720c */ /* 0x040fe20003f84070 */
[----:B------:R-:W-:Y:S01]  /*1b40*/  @!P1 IMAD.IADD R13, R13, 0x1, -R0 ;  /* 0x000000010d0d9824 */ /* 0x000fe200078e0a00 */
[C---:B------:R-:W-:Y:S01]  /*1b50*/  ISETP.GT.U32.AND P1, PT, R0.reuse, R7, PT ;  /* 0x000000070000720c */ /* 0x040fe20003f24070 */
[----:B------:R-:W-:-:S02]  /*1b60*/  IMAD R11, R0, R6, R17 ;  /* 0x00000006000b7224 */ /* 0x000fc400078e0211 */
[----:B------:R-:W-:-:S04]  /*1b70*/  IMAD.HI.U32 R6, R4, R15, RZ ;  /* 0x0000000f04067227 */ /* 0x000fc800078e00ff */
[----:B------:R-:W-:Y:S01]  /*1b80*/  @!P0 IMAD.MOV R46, RZ, RZ, -R46 ;  /* 0x000000ffff2e8224 */ /* 0x000fe200078e0a2e */
[C---:B------:R-:W-:Y:S01]  /*1b90*/  ISETP.GT.U32.AND P0, PT, R0.reuse, R3, PT ;  /* 0x000000030000720c */ /* 0x040fe20003f04070 */
[----:B------:R-:W-:Y:S02]  /*1ba0*/  IMAD.MOV R6, RZ, RZ, -R6 ;  /* 0x000000ffff067224 */ /* 0x000fe400078e0a06 */
[----:B------:R-:W-:Y:S02]  /*1bb0*/  IMAD.MOV.U32 R50, RZ, RZ, R13 ;  /* 0x000000ffff327224 */ /* 0x000fe400078e000d */
[C---:B------:R-:W-:Y:S02]  /*1bc0*/  IMAD R13, R0.reuse, R6, R15 ;  /* 0x00000006000d7224 */ /* 0x040fe400078e020f */
[--C-:B------:R-:W-:Y:S02]  /*1bd0*/  @!P1 IMAD.IADD R7, R7, 0x1, -R0.reuse ;  /* 0x0000000107079824 */ /* 0x100fe400078e0a00 */
[----:B------:R-:W-:Y:S01]  /*1be0*/  @!P4 IMAD.IADD R5, R5, 0x1, -R0 ;  /* 0x000000010505c824 */ /* 0x000fe200078e0a00 */
[C---:B------:R-:W-:Y:S01]  /*1bf0*/  ISETP.GT.U32.AND P4, PT, R0.reuse, R13, PT ;  /* 0x0000000d0000720c */ /* 0x040fe20003f84070 */
[----:B------:R-:W-:Y:S01]  /*1c00*/  @!P6 IMAD.MOV R50, RZ, RZ, -R50 ;  /* 0x000000ffff32e224 */ /* 0x000fe200078e0a32 */
[C---:B------:R-:W-:Y:S01]  /*1c10*/  ISETP.GT.U32.AND P1, PT, R0.reuse, R7, PT ;  /* 0x000000070000720c */ /* 0x040fe20003f24070 */
[----:B------:R-:W-:Y:S01]  /*1c20*/  @!P0 IMAD.IADD R3, R3, 0x1, -R0 ;  /* 0x0000000103038824 */ /* 0x000fe200078e0a00 */
[----:B------:R-:W-:Y:S01]  /*1c30*/  ISETP.GT.U32.AND P6, PT, R0, R11, PT ;  /* 0x0000000b0000720c */ /* 0x000fe20003fc4070 */
[----:B------:R-:W-:Y:S01]  /*1c40*/  @!P2 IMAD.MOV R40, RZ, RZ, -R40 ;  /* 0x000000ffff28a224 */ /* 0x000fe200078e0a28 */
[----:B------:R-:W-:Y:S01]  /*1c50*/  ISETP.GE.AND P2, PT, R33, RZ, PT ;  /* 0x000000ff2100720c */ /* 0x000fe20003f46270 */
[----:B------:R-:W-:Y:S01]  /*1c60*/  IMAD.MOV.U32 R52, RZ, RZ, R3 ;  /* 0x000000ffff347224 */ /* 0x000fe200078e0003 */
[----:B------:R-:W-:Y:S01]  /*1c70*/  LOP3.LUT R3, R9, 0x5c, RZ, 0xfc, !PT ;  /* 0x0000005c09037812 */ /* 0x000fe200078efcff */
[----:B------:R-:W-:Y:S01]  /*1c80*/  IMAD.MOV.U32 R54, RZ, RZ, R5 ;  /* 0x000000ffff367224 */ /* 0x000fe200078e0005 */
[----:B------:R-:W-:Y:S01]  /*1c90*/  ISETP.GE.AND P0, PT, R25, RZ, PT ;  /* 0x000000ff1900720c */ /* 0x000fe20003f06270 */
[----:B------:R-:W-:Y:S01]  /*1ca0*/  @!P5 IMAD.MOV R52, RZ, RZ, -R52 ;  /* 0x000000ffff34d224 */ /* 0x000fe200078e0a34 */
[----:B------:R-:W-:Y:S01]  /*1cb0*/  IABS R15, R3 ;  /* 0x00000003000f7213 */ /* 0x000fe20000000000 */
[--C-:B------:R-:W-:Y:S01]  /*1cc0*/  @!P4 IMAD.IADD R13, R13, 0x1, -R0.reuse ;  /* 0x000000010d0dc824 */ /* 0x100fe200078e0a00 */
[----:B------:R-:W-:Y:S01]  /*1cd0*/  ISETP.GE.AND P5, PT, R19, RZ, PT ;  /* 0x000000ff1300720c */ /* 0x000fe20003fa6270 */
[----:B------:R-:W-:Y:S01]  /*1ce0*/  @!P1 IMAD.IADD R7, R7, 0x1, -R0 ;  /* 0x0000000107079824 */ /* 0x000fe200078e0a00 */
[----:B------:R-:W-:Y:S01]  /*1cf0*/  ISETP.GE.AND P1, PT, R3, RZ, PT ;  /* 0x000000ff0300720c */ /* 0x000fe20003f26270 */
[----:B------:R-:W-:Y:S01]  /*1d00*/  IMAD.HI.U32 R3, R4, R15, RZ ;  /* 0x0000000f04037227 */ /* 0x000fe200078e00ff */
[----:B------:R-:W-:-:S02]  /*1d10*/  ISETP.GT.U32.AND P4, PT, R0, R13, PT ;  /* 0x0000000d0000720c */ /* 0x000fc40003f84070 */
[----:B------:R-:W-:Y:S01]  /*1d20*/  LOP3.LUT R19, R9, 0x60, RZ, 0xfc, !PT ;  /* 0x0000006009137812 */ /* 0x000fe200078efcff */
[----:B------:R-:W-:Y:S01]  /*1d30*/  IMAD.MOV R3, RZ, RZ, -R3 ;  /* 0x000000ffff037224 */ /* 0x000fe200078e0a03 */
[----:B------:R-:W-:Y:S01]  /*1d40*/  IABS R25, R37 ;  /* 0x0000002500197213 */ /* 0x000fe20000000000 */
[----:B------:R-:W-:Y:S01]  /*1d50*/  @!P6 IMAD.IADD R11, R11, 0x1, -R0 ;  /* 0x000000010b0be824 */ /* 0x000fe200078e0a00 */
[----:B------:R-:W-:Y:S01]  /*1d60*/  IABS R17, R19 ;  /* 0x0000001300117213 */ /* 0x000fe20000000000 */
[----:B------:R-:W-:Y:S02]  /*1d70*/  IMAD R15, R0, R3, R15 ;  /* 0x00000003000f7224 */ /* 0x000fe400078e020f */
[----:B------:R-:W-:Y:S01]  /*1d80*/  @!P2 IMAD.MOV R48, RZ, RZ, -R48 ;  /* 0x000000ffff30a224 */ /* 0x000fe200078e0a30 */
[----:B------:R-:W-:Y:S01]  /*1d90*/  ISETP.GE.AND P2, PT, R8, RZ, PT ;  /* 0x000000ff0800720c */ /* 0x000fe20003f46270 */
[----:B------:R-:W-:Y:S01]  /*1da0*/  IMAD.HI.U32 R6, R4, R17, RZ ;  /* 0x0000001104067227 */ /* 0x000fe200078e00ff */
[----:B------:R-:W-:-:S03]  /*1db0*/  ISETP.GT.U32.AND P6, PT, R0, R11, PT ;  /* 0x0000000b0000720c */ /* 0x000fc60003fc4070 */
[----:B------:R-:W-:Y:S01]  /*1dc0*/  @!P4 IMAD.IADD R13, R13, 0x1, -R0 ;  /* 0x000000010d0dc824 */ /* 0x000fe200078e0a00 */
[----:B------:R-:W-:Y:S01]  /*1dd0*/  ISETP.GT.U32.AND P4, PT, R0, R15, PT ;  /* 0x0000000f0000720c */ /* 0x000fe20003f84070 */
[----:B------:R-:W-:Y:S02]  /*1de0*/  IMAD.MOV R6, RZ, RZ, -R6 ;  /* 0x000000ffff067224 */ /* 0x000fe400078e0a06 */
[----:B------:R-:W-:-:S04]  /*1df0*/  IMAD.HI.U32 R8, R4, R23, RZ ;  /* 0x0000001704087227 */ /* 0x000fc800078e00ff */
[----:B------:R-:W-:Y:S02]  /*1e00*/  IMAD R17, R0, R6, R17 ;  /* 0x0000000600117224 */ /* 0x000fe400078e0211 */
[----:B------:R-:W-:-:S04]  /*1e10*/  IMAD.HI.U32 R3, R4, R25, RZ ;  /* 0x0000001904037227 */ /* 0x000fc800078e00ff */
[----:B------:R-:W-:Y:S01]  /*1e20*/  @!P4 IMAD.IADD R15, R15, 0x1, -R0 ;  /* 0x000000010f0fc824 */ /* 0x000fe200078e0a00 */
[----:B------:R-:W-:Y:S01]  /*1e30*/  ISETP.GT.U32.AND P4, PT, R0, R17, PT ;  /* 0x000000110000720c */ /* 0x000fe20003f84070 */
[----:B------:R-:W-:Y:S02]  /*1e40*/  IMAD.MOV R8, RZ, RZ, -R8 ;  /* 0x000000ffff087224 */ /* 0x000fe400078e0a08 */
[----:B------:R-:W-:Y:S02]  /*1e50*/  IMAD.MOV.U32 R56, RZ, RZ, R7 ;  /* 0x000000ffff387224 */ /* 0x000fe400078e0007 */
[----:B------:R-:W-:Y:S02]  /*1e60*/  IMAD.MOV R3, RZ, RZ, -R3 ;  /* 0x000000ffff037224 */ /* 0x000fe400078e0a03 */
[----:B------:R-:W-:-:S04]  /*1e70*/  IMAD.HI.U32 R6, R4, R29, RZ ;  /* 0x0000001d04067227 */ /* 0x000fc800078e00ff */
[C---:B------:R-:W-:Y:S02]  /*1e80*/  IMAD R23, R0.reuse, R8, R23 ;  /* 0x0000000800177224 */ /* 0x040fe400078e0217 */
[----:B------:R-:W-:Y:S02]  /*1e90*/  @!P4 IMAD.IADD R17, R17, 0x1, -R0 ;  /* 0x000000011111c824 */ /* 0x000fe400078e0a00 */
[----:B------:R-:W-:Y:S01]  /*1ea0*/  @!P3 IMAD.MOV R54, RZ, RZ, -R54 ;  /* 0x000000ffff36b224 */ /* 0x000fe200078e0a36 */
[C---:B------:R-:W-:Y:S01]  /*1eb0*/  ISETP.GT.U32.AND P3, PT, R0.reuse, R15, PT ;  /* 0x0000000f0000720c */ /* 0x040fe20003f64070 */
[----:B------:R-:W-:Y:S01]  /*1ec0*/  @!P2 IMAD.MOV R56, RZ, RZ, -R56 ;  /* 0x000000ffff38a224 */ /* 0x000fe200078e0a38 */
[C---:B------:R-:W-:Y:S01]  /*1ed0*/  ISETP.GT.U32.AND P2, PT, R0.reuse, R17, PT ;  /* 0x000000110000720c */ /* 0x040fe20003f44070 */
[----:B------:R-:W-:Y:S01]  /*1ee0*/  @!P6 IMAD.IADD R11, R11, 0x1, -R0 ;  /* 0x000000010b0be824 */ /* 0x000fe200078e0a00 */
[----:B------:R-:W-:Y:S01]  /*1ef0*/  ISETP.GE.AND P6, PT, R19, RZ, PT ;  /* 0x000000ff1300720c */ /* 0x000fe20003fc6270 */
[C---:B------:R-:W-:Y:S01]  /*1f00*/  IMAD R25, R0.reuse, R3, R25 ;  /* 0x0000000300197224 */ /* 0x040fe200078e0219 */
[----:B------:R-:W-:Y:S01]  /*1f10*/  LOP3.LUT R19, R9, 0x78, RZ, 0xfc, !PT ;  /* 0x0000007809137812 */ /* 0x000fe200078efcff */
[----:B------:R-:W-:Y:S01]  /*1f20*/  IMAD.MOV R8, RZ, RZ, -R6 ;  /* 0x000000ffff087224 */ /* 0x000fe200078e0a06 */
[----:B------:R-:W-:Y:S01]  /*1f30*/  ISETP.GT.U32.AND P4, PT, R0, R23, PT ;  /* 0x000000170000720c */ /* 0x000fe20003f84070 */
[----:B------:R-:W-:Y:S01]  /*1f40*/  IMAD.HI.U32 R3, R4, R27, RZ ;  /* 0x0000001b04037227 */ /* 0x000fe200078e00ff */
[----:B------:R-:W-:-:S02]  /*1f50*/  IABS R33, R19 ;  /* 0x0000001300217213 */ /* 0x000fc40000000000 */
[----:B------:R-:W-:Y:S01]  /*1f60*/  SHF.R.U32.HI R9, RZ, 0x6, R69 ;  /* 0x00000006ff097819 */ /* 0x000fe20000011645 */
[----:B------:R-:W-:-:S04]  /*1f70*/  IMAD.HI.U32 R6, R4, R31, RZ ;  /* 0x0000001f04067227 */ /* 0x000fc800078e00ff */
[----:B------:R-:W-:Y:S02]  /*1f80*/  IMAD.MOV R3, RZ, RZ, -R3 ;  /* 0x000000ffff037224 */ /* 0x000fe400078e0a03 */
[----:B------:R-:W-:Y:S02]  /*1f90*/  IMAD.MOV R6, RZ, RZ, -R6 ;  /* 0x000000ffff067224 */ /* 0x000fe400078e0a06 */
[C---:B------:R-:W-:Y:S01]  /*1fa0*/  IMAD R27, R0.reuse, R3, R27 ;  /* 0x00000003001b7224 */ /* 0x040fe200078e021b */
[----:B------:R-:W-:Y:S01]  /*1fb0*/  SGXT.U32 R3, R9, 0x1 ;  /* 0x000000010903781a */ /* 0x000fe20000000000 */
[----:B------:R-:W-:Y:S02]  /*1fc0*/  IMAD R29, R0, R8, R29 ;  /* 0x00000008001d7224 */ /* 0x000fe400078e021d */
[----:B------:R-:W-:Y:S01]  /*1fd0*/  IMAD.MOV.U32 R58, RZ, RZ, R11 ;  /* 0x000000ffff3a7224 */ /* 0x000fe200078e000b */
[----:B------:R-:W-:Y:S01]  /*1fe0*/  LOP3.LUT R103, R3, 0xa, RZ, 0xfc, !PT ;  /* 0x0000000a03677812 */ /* 0x000fe200078efcff */
[----:B------:R-:W-:-:S02]  /*1ff0*/  IMAD.MOV.U32 R60, RZ, RZ, R13 ;  /* 0x000000ffff3c7224 */ /* 0x000fc400078e000d */
[----:B------:R-:W-:Y:S02]  /*2000*/  IMAD R31, R0, R6, R31 ;  /* 0x00000006001f7224 */ /* 0x000fe400078e021f */
[----:B------:R-:W-:Y:S01]  /*2010*/  IMAD.HI.U32 R4, R4, R33, RZ ;  /* 0x0000002104047227 */ /* 0x000fe200078e00ff */
[----:B------:R-:W1:Y:S03]  /*2020*/  LDC R6, c[0x0][0x3a0] ;  /* 0x0000e800ff067b82 */ /* 0x000e660000000800 */
[----:B------:R-:W-:Y:S01]  /*2030*/  @!P0 IMAD.MOV R58, RZ, RZ, -R58 ;  /* 0x000000ffff3a8224 */ /* 0x000fe200078e0a3a */
[C---:B------:R-:W-:Y:S01]  /*2040*/  ISETP.GT.U32.AND P0, PT, R0.reuse, R25, PT ;  /* 0x000000190000720c */ /* 0x040fe20003f04070 */
[----:B------:R-:W-:Y:S01]  /*2050*/  @!P5 IMAD.MOV R60, RZ, RZ, -R60 ;  /* 0x000000ffff3cd224 */ /* 0x000fe200078e0a3c */
[C---:B------:R-:W-:Y:S01]  /*2060*/  ISETP.GT.U32.AND P5, PT, R0.reuse, R27, PT ;  /* 0x0000001b0000720c */ /* 0x040fe20003fa4070 */
[--C-:B------:R-:W-:Y:S01]  /*2070*/  @!P3 IMAD.IADD R15, R15, 0x1, -R0.reuse ;  /* 0x000000010f0fb824 */ /* 0x100fe200078e0a00 */
[C---:B------:R-:W-:Y:S01]  /*2080*/  ISETP.GT.U32.AND P3, PT, R0.reuse, R29, PT ;  /* 0x0000001d0000720c */ /* 0x040fe20003f64070 */
[----:B------:R-:W-:Y:S01]  /*2090*/  @!P2 IMAD.IADD R17, R17, 0x1, -R0 ;  /* 0x000000011111a824 */ /* 0x000fe200078e0a00 */
[----:B------:R-:W-:Y:S01]  /*20a0*/  ISETP.GT.U32.AND P2, PT, R0, R31, PT ;  /* 0x0000001f0000720c */ /* 0x000fe20003f44070 */
[----:B------:R-:W-:-:S02]  /*20b0*/  IMAD.MOV R4, RZ, RZ, -R4 ;  /* 0x000000ffff047224 */ /* 0x000fc400078e0a04 */
[--C-:B------:R-:W-:Y:S02]  /*20c0*/  @!P4 IMAD.IADD R23, R23, 0x1, -R0.reuse ;  /* 0x000000011717c824 */ /* 0x100fe400078e0a00 */
[C---:B------:R-:W-:Y:S01]  /*20d0*/  IMAD R33, R0.reuse, R4, R33 ;  /* 0x0000000400217224 */ /* 0x040fe200078e0221 */
[----:B------:R-:W-:Y:S01]  /*20e0*/  LOP3.LUT R4, R69, 0x1f, RZ, 0xc0, !PT ;  /* 0x0000001f45047812 */ /* 0x000fe200078ec0ff */
[----:B------:R-:W-:Y:S02]  /*20f0*/  IMAD.MOV.U32 R62, RZ, RZ, R15 ;  /* 0x000000ffff3e7224 */ /* 0x000fe400078e000f */
[--C-:B------:R-:W-:Y:S01]  /*2100*/  @!P0 IMAD.IADD R25, R25, 0x1, -R0.reuse ;  /* 0x0000000119198824 */ /* 0x100fe200078e0a00 */
[C---:B------:R-:W-:Y:S01]  /*2110*/  ISETP.GT.U32.AND P4, PT, R0.reuse, R33, PT ;  /* 0x000000210000720c */ /* 0x040fe20003f84070 */
[--C-:B------:R-:W-:Y:S01]  /*2120*/  @!P5 IMAD.IADD R27, R27, 0x1, -R0.reuse ;  /* 0x000000011b1bd824 */ /* 0x100fe200078e0a00 */
[----:B------:R-:W-:Y:S01]  /*2130*/  ISETP.GE.AND P0, PT, R35, RZ, PT ;  /* 0x000000ff2300720c */ /* 0x000fe20003f06270 */
[--C-:B------:R-:W-:Y:S01]  /*2140*/  @!P3 IMAD.IADD R29, R29, 0x1, -R0.reuse ;  /* 0x000000011d1db824 */ /* 0x100fe200078e0a00 */
[C---:B------:R-:W-:Y:S01]  /*2150*/  ISETP.GT.U32.AND P5, PT, R0.reuse, R25, PT ;  /* 0x000000190000720c */ /* 0x040fe20003fa4070 */
[----:B------:R-:W-:Y:S01]  /*2160*/  IMAD.MOV.U32 R64, RZ, RZ, R17 ;  /* 0x000000ffff407224 */ /* 0x000fe200078e0011 */
[C---:B------:R-:W-:Y:S01]  /*2170*/  ISETP.GT.U32.AND P3, PT, R0.reuse, R27, PT ;  /* 0x0000001b0000720c */ /* 0x040fe20003f64070 */
[----:B------:R-:W-:Y:S01]  /*2180*/  @!P2 IMAD.IADD R31, R31, 0x1, -R0 ;  /* 0x000000011f1fa824 */ /* 0x000fe200078e0a00 */
[C---:B------:R-:W-:Y:S01]  /*2190*/  ISETP.GT.U32.AND P2, PT, R0.reuse, R29, PT ;  /* 0x0000001d0000720c */ /* 0x040fe20003f44070 */
[----:B------:R-:W-:Y:S01]  /*21a0*/  @!P1 IMAD.MOV R62, RZ, RZ, -R62 ;  /* 0x000000ffff3e9224 */ /* 0x000fe200078e0a3e */
[C---:B------:R-:W-:Y:S01]  /*21b0*/  ISETP.GT.U32.AND P1, PT, R0.reuse, R23, PT ;  /* 0x000000170000720c */ /* 0x040fe20003f24070 */
[----:B------:R-:W-:Y:S01]  /*21c0*/  @!P6 IMAD.MOV R64, RZ, RZ, -R64 ;  /* 0x000000ffff40e224 */ /* 0x000fe200078e0a40 */
[----:B------:R-:W-:Y:S01]  /*21d0*/  ISETP.GT.U32.AND P6, PT, R0, R31, PT ;  /* 0x0000001f0000720c */ /* 0x000fe20003fc4070 */
[C---:B----4-:R-:W-:Y:S01]  /*21e0*/  IMAD R5, R3.reuse, R118, RZ ;  /* 0x0000007603057224 */ /* 0x050fe200078e02ff */
[----:B------:R-:W-:Y:S01]  /*21f0*/  LOP3.LUT R35, R3, 0x8, RZ, 0xfc, !PT ;  /* 0x0000000803237812 */ /* 0x000fe200078efcff */
[----:B------:R-:W-:-:S02]  /*2200*/  @!P4 IMAD.IADD R33, R33, 0x1, -R0 ;  /* 0x000000012121c824 */ /* 0x000fc400078e0a00 */
[----:B------:R-:W-:Y:S02]  /*2210*/  IMAD R7, R118, 0x2, R5 ;  /* 0x0000000276077824 */ /* 0x000fe400078e0205 */
[--C-:B------:R-:W-:Y:S01]  /*2220*/  @!P5 IMAD.IADD R25, R25, 0x1, -R0.reuse ;  /* 0x000000011919d824 */ /* 0x100fe200078e0a00 */
[----:B------:R-:W-:Y:S01]  /*2230*/  ISETP.GT.U32.AND P4, PT, R0, R33, PT ;  /* 0x000000210000720c */ /* 0x000fe20003f84070 */
[C---:B------:R-:W-:Y:S01]  /*2240*/  IMAD R9, R118.reuse, 0x2, R7 ;  /* 0x0000000276097824 */ /* 0x040fe200078e0207 */
[----:B------:R-:W-:Y:S01]  /*2250*/  ISETP.GE.AND P5, PT, R39, RZ, PT ;  /* 0x000000ff2700720c */ /* 0x000fe20003fa6270 */
[--C-:B------:R-:W-:Y:S01]  /*2260*/  @!P1 IMAD.IADD R23, R23, 0x1, -R0.reuse ;  /* 0x0000000117179824 */ /* 0x100fe200078e0a00 */
[----:B------:R-:W-:Y:S01]  /*2270*/  ISETP.GE.AND P1, PT, R37, RZ, PT ;  /* 0x000000ff2500720c */ /* 0x000fe20003f26270 */
[C---:B------:R-:W-:Y:S02]  /*2280*/  IMAD R11, R118.reuse, 0x2, R9 ;  /* 0x00000002760b7824 */ /* 0x040fe400078e0209 */
[--C-:B------:R-:W-:Y:S01]  /*2290*/  @!P3 IMAD.IADD R27, R27, 0x1, -R0.reuse ;  /* 0x000000011b1bb824 */ /* 0x100fe200078e0a00 */
[----:B------:R-:W-:Y:S01]  /*22a0*/  ISETP.GE.AND P3, PT, R41, RZ, PT ;  /* 0x000000ff2900720c */ /* 0x000fe20003f66270 */
[--C-:B------:R-:W-:Y:S01]  /*22b0*/  @!P2 IMAD.IADD R29, R29, 0x1, -R0.reuse ;  /* 0x000000011d1da824 */ /* 0x100fe200078e0a00 */
[----:B------:R-:W-:Y:S01]  /*22c0*/  ISETP.GE.AND P2, PT, R43, RZ, PT ;  /* 0x000000ff2b00720c */ /* 0x000fe20003f46270 */
[----:B------:R-:W-:Y:S01]  /*22d0*/  @!P6 IMAD.IADD R31, R31, 0x1, -R0 ;  /* 0x000000011f1fe824 */ /* 0x000fe200078e0a00 */
[----:B------:R-:W-:Y:S01]  /*22e0*/  ISETP.GE.AND P6, PT, R19, RZ, PT ;  /* 0x000000ff1300720c */ /* 0x000fe20003fc6270 */
[----:B------:R-:W-:-:S02]  /*22f0*/  IMAD R13, R118, 0x2, R11 ;  /* 0x00000002760d7824 */ /* 0x000fc400078e020b */
[----:B------:R-:W-:Y:S01]  /*2300*/  @!P4 IMAD.IADD R33, R33, 0x1, -R0 ;  /* 0x000000012121c824 */ /* 0x000fe200078e0a00 */
[----:B------:R-:W-:Y:S01]  /*2310*/  ISETP.NE.AND P4, PT, R21, RZ, PT ;  /* 0x000000ff1500720c */ /* 0x000fe20003f85270 */
[C---:B------:R-:W-:Y:S01]  /*2320*/  IMAD R15, R118.reuse, 0x2, R13 ;  /* 0x00000002760f7824 */ /* 0x040fe200078e020d */
[----:B------:R-:W-:Y:S01]  /*2330*/  LOP3.LUT R21, RZ, R21, RZ, 0x33, !PT ;  /* 0x00000015ff157212 */ /* 0x000fe200078e33ff */
[----:B------:R-:W-:Y:S02]  /*2340*/  @!P0 IMAD.MOV R23, RZ, RZ, -R23 ;  /* 0x000000ffff178224 */ /* 0x000fe400078e0a17 */
[C---:B------:R-:W-:Y:S01]  /*2350*/  IMAD R17, R118.reuse, 0x2, R15 ;  /* 0x0000000276117824 */ /* 0x040fe200078e020f */
[C---:B------:R-:W-:Y:S01]  /*2360*/  SEL R43, R21.reuse, R14, !P4 ;  /* 0x0000000e152b7207 */ /* 0x040fe20006000000 */
[----:B------:R-:W-:Y:S01]  /*2370*/  @!P1 IMAD.MOV R25, RZ, RZ, -R25 ;  /* 0x000000ffff199224 */ /* 0x000fe200078e0a19 */
        /* <DEDUP_REMOVED lines=9> */
[----:B------:R-:W-:Y:S01]  /*2410*/  IMAD R19, R118, 0x2, R17 ;  /* 0x0000000276137824 */ /* 0x000fe200078e0211 */
[C---:B------:R-:W-:Y:S01]  /*2420*/  SEL R49, R21.reuse, R28, !P4 ;  /* 0x0000001c15317207 */ /* 0x040fe20006000000 */
[----:B------:R-:W-:Y:S01]  /*2430*/  IMAD R10, R10, UR4, RZ ;  /* 0x000000040a0a7c24 */ /* 0x000fe2000f8e02ff */
[C---:B------:R-:W-:Y:S01]  /*2440*/  SEL R51, R21.reuse, R30, !P4 ;  /* 0x0000001e15337207 */ /* 0x040fe20006000000 */
[----:B------:R-:W-:Y:S01]  /*2450*/  IMAD R8, R4, R119, RZ ;  /* 0x0000007704087224 */ /* 0x000fe200078e02ff */
[C---:B------:R-:W-:Y:S01]  /*2460*/  SEL R53, R21.reuse, R32, !P4 ;  /* 0x0000002015357207 */ /* 0x040fe20006000000 */
[----:B------:R-:W2:Y:S01]  /*2470*/  LDCU UR4, c[0x0][0x3b0] ;  /* 0x00007600ff0477ac */ /* 0x000ea20008000800 */
[----:B------:R-:W-:-:S02]  /*2480*/  SEL R55, R21, R34, !P4 ;  /* 0x0000002215377207 */ /* 0x000fc40006000000 */
[C---:B------:R-:W-:Y:S02]  /*2490*/  SEL R57, R21.reuse, R36, !P4 ;  /* 0x0000002415397207 */ /* 0x040fe40006000000 */
[C---:B------:R-:W-:Y:S02]  /*24a0*/  SEL R59, R21.reuse, R38, !P4 ;  /* 0x00000026153b7207 */ /* 0x040fe40006000000 */
[C---:B------:R-:W-:Y:S02]  /*24b0*/  SEL R61, R21.reuse, R40, !P4 ;  /* 0x00000028153d7207 */ /* 0x040fe40006000000 */
[C---:B------:R-:W-:Y:S02]  /*24c0*/  SEL R63, R21.reuse, R42, !P4 ;  /* 0x0000002a153f7207 */ /* 0x040fe40006000000 */
[C---:B------:R-:W-:Y:S02]  /*24d0*/  SEL R65, R21.reuse, R44, !P4 ;  /* 0x0000002c15417207 */ /* 0x040fe40006000000 */
[----:B------:R-:W-:-:S02]  /*24e0*/  SEL R67, R21, R46, !P4 ;  /* 0x0000002e15437207 */ /* 0x000fc40006000000 */
[C---:B------:R-:W-:Y:S02]  /*24f0*/  SEL R71, R21.reuse, R48, !P4 ;  /* 0x0000003015477207 */ /* 0x040fe40006000000 */
[----:B------:R-:W-:Y:S01]  /*2500*/  SEL R73, R21, R50, !P4 ;  /* 0x0000003215497207 */ /* 0x000fe20006000000 */
[----:B--2---:R-:W-:Y:S01]  /*2510*/  IMAD R49, R49, UR4, RZ ;  /* 0x0000000431317c24 */ /* 0x004fe2000f8e02ff */
[----:B------:R-:W-:Y:S01]  /*2520*/  SEL R75, R21, R52, !P4 ;  /* 0x00000034154b7207 */ /* 0x000fe20006000000 */
[----:B------:R-:W-:Y:S01]  /*2530*/  IMAD R53, R53, UR4, RZ ;  /* 0x0000000435357c24 */ /* 0x000fe2000f8e02ff */
        /* <DEDUP_REMOVED lines=25> */
[----:B------:R-:W-:Y:S01]  /*26d0*/  IMAD R21, R118, 0x2, R19 ;  /* 0x0000000276157824 */ /* 0x000fe200078e0213 */
[----:B-----5:R-:W-:Y:S01]  /*26e0*/  LEA R194, P0, R10, UR12, 0x2 ;  /* 0x0000000c0ac27c11 */ /* 0x020fe2000f8010ff */
[----:B-1----:R-:W-:Y:S01]  /*26f0*/  VIADD R12, R6, 0x1f ;  /* 0x0000001f060c7836 */ /* 0x002fe20000000000 */
[----:B------:R-:W-:Y:S01]  /*2700*/  LEA R188, P1, R8, UR14, 0x2 ;  /* 0x0000000e08bc7c11 */ /* 0x000fe2000f8210ff */
[----:B------:R-:W-:Y:S01]  /*2710*/  IMAD R23, R118, 0x2, R21 ;  /* 0x0000000276177824 */ /* 0x000fe200078e0215 */
[----:B------:R-:W-:Y:S01]  /*2720*/  LEA.HI.X.SX32 R20, R10, UR13, 0x2, P0 ;  /* 0x0000000d0a147c11 */ /* 0x000fe200080f16ff */
[----:B------:R-:W-:Y:S01]  /*2730*/  IMAD R77, R77, UR4, RZ ;  /* 0x000000044d4d7c24 */ /* 0x000fe2000f8e02ff */
[----:B------:R-:W-:Y:S01]  /*2740*/  ISETP.GT.AND P0, PT, R12, 0x1f, PT ;  /* 0x0000001f0c00780c */ /* 0x000fe20003f04270 */
[----:B------:R-:W-:Y:S01]  /*2750*/  IMAD R27, R118, 0x2, R23 ;  /* 0x00000002761b7824 */ /* 0x000fe200078e0217 */
[----:B------:R-:W-:Y:S01]  /*2760*/  LEA.HI.X.SX32 R18, R8, UR15, 0x2, P1 ;  /* 0x0000000f08127c11 */ /* 0x000fe200088f16ff */
[----:B------:R-:W-:Y:S01]  /*2770*/  IMAD R83, R83, UR4, RZ ;  /* 0x0000000453537c24 */ /* 0x000fe2000f8e02ff */
[-C--:B------:R-:W-:Y:S01]  /*2780*/  ISETP.GE.AND P1, PT, R3, R6.reuse, PT ;  /* 0x000000060300720c */ /* 0x080fe20003f26270 */
[C---:B------:R-:W-:Y:S01]  /*2790*/  IMAD R31, R118.reuse, 0x2, R27 ;  /* 0x00000002761f7824 */ /* 0x040fe200078e021b */
[----:B------:R-:W-:Y:S01]  /*27a0*/  SEL R40, RZ, 0x4, !P0 ;  /* 0x00000004ff287807 */ /* 0x000fe20004000000 */
[----:B------:R-:W-:Y:S01]  /*27b0*/  IMAD R81, R81, UR4, RZ ;  /* 0x0000000451517c24 */ /* 0x000fe2000f8e02ff */
[C---:B------:R-:W-:Y:S01]  /*27c0*/  LOP3.LUT R25, R3.reuse, 0x2, RZ, 0xfc, !PT ;  /* 0x0000000203197812 */ /* 0x040fe200078efcff */
[----:B------:R-:W-:Y:S01]  /*27d0*/  IMAD R37, R118, 0x2, R31 ;  /* 0x0000000276257824 */ /* 0x000fe200078e021f */
[----:B------:R-:W-:Y:S01]  /*27e0*/  LOP3.LUT R29, R3, 0x4, RZ, 0xfc, !PT ;  /* 0x00000004031d7812 */ /* 0x000fe200078efcff */
[----:B------:R-:W-:Y:S01]  /*27f0*/  IMAD R87, R87, UR4, RZ ;  /* 0x0000000457577c24 */ /* 0x000fe2000f8e02ff */
[----:B------:R-:W-:Y:S01]  /*2800*/  SEL R0, R40, RZ, !P1 ;  /* 0x000000ff28007207 */ /* 0x000fe20004800000 */
[C---:B------:R-:W-:Y:S01]  /*2810*/  IMAD R39, R118.reuse, 0x2, R37 ;  /* 0x0000000276277824 */ /* 0x040fe200078e0225 */
[-C--:B------:R-:W-:Y:S01]  /*2820*/  ISETP.GE.AND P0, PT, R25, R6.reuse, PT ;  /* 0x000000061900720c */ /* 0x080fe20003f06270 */
[----:B------:R-:W-:Y:S01]  /*2830*/  IMAD R85, R85, UR4, RZ ;  /* 0x0000000455557c24 */ /* 0x000fe2000f8e02ff */
[----:B------:R-:W-:Y:S01]  /*2840*/  ISETP.GE.AND P2, PT, R29, R6, PT ;  /* 0x000000061d00720c */ /* 0x000fe20003f46270 */
[----:B------:R-:W-:Y:S01]  /*2850*/  IMAD R41, R118, 0x2, R39 ;  /* 0x0000000276297824 */ /* 0x000fe200078e0227 */
[----:B------:R-:W-:Y:S01]  /*2860*/  ISETP.NE.U32.AND P4, PT, R0, RZ, PT ;  /* 0x000000ff0000720c */ /* 0x000fe20003f85070 */
[----:B------:R-:W-:Y:S01]  /*2870*/  IMAD R91, R91, UR4, RZ ;  /* 0x000000045b5b7c24 */ /* 0x000fe2000f8e02ff */
[----:B------:R-:W-:Y:S01]  /*2880*/  SEL R14, R40, RZ, !P0 ;  /* 0x000000ff280e7207 */ /* 0x000fe20004000000 */
[----:B------:R-:W-:Y:S01]  /*2890*/  IMAD R0, R118, 0x2, R41 ;  /* 0x0000000276007824 */ /* 0x000fe200078e0229 */
[-C--:B------:R-:W-:Y:S01]  /*28a0*/  LEA R192, P0, R37, R194.reuse, 0x2 ;  /* 0x000000c225c07211 */ /* 0x080fe200078010ff */
[----:B------:R-:W-:Y:S01]  /*28b0*/  IMAD R89, R89, UR4, RZ ;  /* 0x0000000459597c24 */ /* 0x000fe2000f8e02ff */
[-C--:B------:R-:W-:Y:S01]  /*28c0*/  LEA R190, P5, R39, R194.reuse, 0x2 ;  /* 0x000000c227be7211 */ /* 0x080fe200078a10ff */
[----:B------:R-:W-:Y:S01]  /*28d0*/  IMAD R95, R95, UR4, RZ ;  /* 0x000000045f5f7c24 */ /* 0x000fe2000f8e02ff */
[----:B------:R-:W-:Y:S01]  /*28e0*/  LOP3.LUT R33, R3, 0x6, RZ, 0xfc, !PT ;  /* 0x0000000603217812 */ /* 0x000fe200078efcff */
[----:B------:R-:W-:Y:S01]  /*28f0*/  IMAD R93, R93, UR4, RZ ;  /* 0x000000045d5d7c24 */ /* 0x000fe2000f8e02ff */
[----:B------:R-:W-:Y:S01]  /*2900*/  SEL R28, R40, RZ, !P2 ;  /* 0x000000ff281c7207 */ /* 0x000fe20005000000 */
[----:B------:R-:W-:Y:S01]  /*2910*/  IMAD R99, R99, UR4, RZ ;  /* 0x0000000463637c24 */ /* 0x000fe2000f8e02ff */
[----:B------:R-:W-:Y:S01]  /*2920*/  LEA R120, P2, R41, R194, 0x2 ;  /* 0x000000c229787211 */ /* 0x000fe200078410ff */
[----:B------:R-:W-:Y:S01]  /*2930*/  IMAD R97, R97, UR4, RZ ;  /* 0x0000000461617c24 */ /* 0x000fe2000f8e02ff */
[----:B------:R-:W-:Y:S01]  /*2940*/  LEA.HI.X.SX32 R193, R37, R20, 0x2, P0 ;  /* 0x0000001425c17211 */ /* 0x000fe200000f16ff */
[----:B------:R-:W-:Y:S01]  /*2950*/  IMAD R37, R43, UR4, RZ ;  /* 0x000000042b257c24 */ /* 0x000fe2000f8e02ff */
[----:B------:R-:W-:Y:S01]  /*2960*/  LEA R156, P6, R0, R194, 0x2 ;  /* 0x000000c2009c7211 */ /* 0x000fe200078c10ff */
[----:B------:R-:W-:Y:S01]  /*2970*/  IMAD R43, R22, UR4, RZ ;  /* 0x00000004162b7c24 */ /* 0x000fe2000f8e02ff */
[----:B------:R-:W-:Y:S01]  /*2980*/  LEA.HI.X.SX32 R191, R39, R20, 0x2, P5 ;  /* 0x0000001427bf7211 */ /* 0x000fe200028f16ff */
[----:B------:R-:W-:Y:S01]  /*2990*/  IMAD R39, R45, UR4, RZ ;  /* 0x000000042d277c24 */ /* 0x000fe2000f8e02ff */
[----:B------:R-:W-:Y:S01]  /*29a0*/  LEA R158, P0, R5, R194, 0x2 ;  /* 0x000000c2059e7211 */ /* 0x000fe200078010ff */
[----:B------:R-:W-:Y:S01]  /*29b0*/  IMAD R45, R24, UR4, RZ ;  /* 0x00000004182d7c24 */ /* 0x000fe2000f8e02ff */
[----:B------:R-:W-:Y:S01]  /*29c0*/  ISETP.GE.AND P5, PT, R33, R6, PT ;  /* 0x000000062100720c */ /* 0x000fe20003fa6270 */
[----:B------:R-:W-:Y:S01]  /*29d0*/  IMAD R101, R101, UR4, RZ ;  /* 0x0000000465657c24 */ /* 0x000fe2000f8e02ff */
[-C--:B------:R-:W-:Y:S01]  /*29e0*/  LEA.HI.X.SX32 R121, R41, R20.reuse, 0x2, P2 ;  /* 0x0000001429797211 */ /* 0x080fe200010f16ff */
[----:B------:R-:W-:Y:S01]  /*29f0*/  IMAD R41, R47, UR4, RZ ;  /* 0x000000042f297c24 */ /* 0x000fe2000f8e02ff */
[----:B------:R-:W-:Y:S01]  /*2a00*/  LEA.HI.X.SX32 R157, R0, R20, 0x2, P6 ;  /* 0x00000014009d7211 */ /* 0x000fe200030f16ff */
[----:B------:R-:W-:Y:S01]  /*2a10*/  IMAD R47, R26, UR4, RZ ;  /* 0x000000041a2f7c24 */ /* 0x000fe2000f8e02ff */
[----:B------:R-:W-:Y:S01]  /*2a20*/  LEA R208, P2, R9, R194, 0x2 ;  /* 0x000000c209d07211 */ /* 0x000fe200078410ff */
[----:B------:R-:W-:Y:S01]  /*2a30*/  USHF.L.U32 UR4, UR8, 0x15, URZ ;  /* 0x0000001508047899 */ /* 0x000fe200080006ff */
[----:B------:R-:W-:-:S02]  /*2a40*/  LEA.HI.X.SX32 R159, R5, R20, 0x2, P0 ;  /* 0x00000014059f7211 */ /* 0x000fc400000f16ff */
[----:B------:R-:W-:Y:S01]  /*2a50*/  SEL R0, R40, RZ, !P5 ;  /* 0x000000ff28007207 */ /* 0x000fe20006800000 */
[----:B------:R-:W-:Y:S01]  /*2a60*/  ULOP3.LUT UR4, UR4, 0x600000, URZ, 0xc0, !UPT ;  /* 0x0060000004047892 */ /* 0x000fe2000f8ec0ff */
[----:B------:R-:W-:Y:S02]  /*2a70*/  ISETP.GE.AND P0, PT, R35, R6, PT ;  /* 0x000000062300720c */ /* 0x000fe40003f06270 */
[----:B------:R-:W-:Y:S02]  /*2a80*/  LEA.HI.X.SX32 R209, R9, R20, 0x2, P2 ;  /* 0x0000001409d17211 */ /* 0x000fe400010f16ff */
[----:B------:R-:W-:Y:S02]  /*2a90*/  ISETP.NE.U32.AND P2, PT, R0, RZ, PT ;  /* 0x000000ff0000720c */ /* 0x000fe40003f45070 */
[----:B------:R-:W-:Y:S02]  /*2aa0*/  SEL R0, R40, RZ, !P0 ;  /* 0x000000ff28007207 */ /* 0x000fe40004000000 */
[----:B------:R-:W-:-:S02]  /*2ab0*/  LEA R204, P0, R15, R194, 0x2 ;  /* 0x000000c20fcc7211 */ /* 0x000fc400078010ff */
[----:B------:R-:W-:Y:S02]  /*2ac0*/  LEA R206, P5, R11, R194, 0x2 ;  /* 0x000000c20bce7211 */ /* 0x000fe400078a10ff */
[----:B------:R-:W-:Y:S02]  /*2ad0*/  LEA.HI.X.SX32 R205, R15, R20, 0x2, P0 ;  /* 0x000000140fcd7211 */ /* 0x000fe400000f16ff */
[-C--:B------:R-:W-:Y:S02]  /*2ae0*/  LEA R202, P0, R17, R194.reuse, 0x2 ;  /* 0x000000c211ca7211 */ /* 0x080fe400078010ff */
[----:B------:R-:W-:Y:S02]  /*2af0*/  LEA R210, P6, R7, R194, 0x2 ;  /* 0x000000c207d27211 */ /* 0x000fe400078c10ff */
[----:B------:R-:W-:Y:S02]  /*2b00*/  LEA.HI.X.SX32 R203, R17, R20, 0x2, P0 ;  /* 0x0000001411cb7211 */ /* 0x000fe400000f16ff */
[----:B------:R-:W-:-:S02]  /*2b10*/  LEA R200, P0, R19, R194, 0x2 ;  /* 0x000000c213c87211 */ /* 0x000fc400078010ff */
[-C--:B------:R-:W-:Y:S02]  /*2b20*/  LEA.HI.X.SX32 R207, R11, R20.reuse, 0x2, P5 ;  /* 0x000000140bcf7211 */ /* 0x080fe400028f16ff */
[----:B------:R-:W-:Y:S02]  /*2b30*/  LEA.HI.X.SX32 R201, R19, R20, 0x2, P0 ;  /* 0x0000001413c97211 */ /* 0x000fe400000f16ff */
[----:B------:R-:W-:Y:S02]  /*2b40*/  LEA R128, P0, R21, R194, 0x2 ;  /* 0x000000c215807211 */ /* 0x000fe400078010ff */
[----:B------:R-:W-:Y:S02]  /*2b50*/  LEA R122, P5, R37, R188, 0x2 ;  /* 0x000000bc257a7211 */ /* 0x000fe400078a10ff */
[----:B------:R-:W-:Y:S02]  /*2b60*/  LEA.HI.X.SX32 R129, R21, R20, 0x2, P0 ;  /* 0x0000001415817211 */ /* 0x000fe400000f16ff */
[----:B------:R-:W-:-:S02]  /*2b70*/  LEA R198, P0, R23, R194, 0x2 ;  /* 0x000000c217c67211 */ /* 0x000fc400078010ff */
[-C--:B------:R-:W-:Y:S02]  /*2b80*/  LEA.HI.X.SX32 R211, R7, R20.reuse, 0x2, P6 ;  /* 0x0000001407d37211 */ /* 0x080fe400030f16ff */
[----:B------:R-:W-:Y:S02]  /*2b90*/  LEA.HI.X.SX32 R199, R23, R20, 0x2, P0 ;  /* 0x0000001417c77211 */ /* 0x000fe400000f16ff */
[-C--:B------:R-:W-:Y:S02]  /*2ba0*/  LEA R196, P0, R27, R194.reuse, 0x2 ;  /* 0x000000c21bc47211 */ /* 0x080fe400078010ff */
[----:B------:R-:W-:Y:S02]  /*2bb0*/  LEA R126, P6, R13, R194, 0x2 ;  /* 0x000000c20d7e7211 */ /* 0x000fe400078c10ff */
[----:B------:R-:W-:Y:S02]  /*2bc0*/  LEA.HI.X.SX32 R197, R27, R20, 0x2, P0 ;  /* 0x000000141bc57211 */ /* 0x000fe400000f16ff */
[----:B------:R-:W-:-:S02]  /*2bd0*/  LEA R194, P0, R31, R194, 0x2 ;  /* 0x000000c21fc27211 */ /* 0x000fc400078010ff */
[----:B------:R-:W-:Y:S02]  /*2be0*/  LEA.HI.X.SX32 R123, R37, R18, 0x2, P5 ;  /* 0x00000012257b7211 */ /* 0x000fe400028f16ff */
[----:B------:R-:W-:Y:S02]  /*2bf0*/  LEA R160, P5, R41, R188, 0x2 ;  /* 0x000000bc29a07211 */ /* 0x000fe400078a10ff */
[----:B------:R-:W-:Y:S02]  /*2c00*/  LEA.HI.X.SX32 R195, R31, R20, 0x2, P0 ;  /* 0x000000141fc37211 */ /* 0x000fe400000f16ff */
        /* <DEDUP_REMOVED lines=56> */
[----:B------:R-:W-:-:S02]  /*2f90*/  ISETP.NE.U32.AND P3, PT, R14, RZ, PT ;  /* 0x000000ff0e00720c */ /* 0x000fc40003f65070 */
[----:B------:R-:W-:Y:S02]  /*2fa0*/  ISETP.NE.U32.AND P6, PT, R0, RZ, PT ;  /* 0x000000ff0000720c */ /* 0x000fe40003fc5070 */
[----:B------:R-:W-:Y:S02]  /*2fb0*/  LEA.HI.X.SX32 R185, R93, R18, 0x2, P0 ;  /* 0x000000125db97211 */ /* 0x000fe400000f16ff */
[C---:B------:R-:W-:Y:S02]  /*2fc0*/  LOP3.LUT R0, R69.reuse, 0x7f, RZ, 0xc0, !PT ;  /* 0x0000007f45007812 */ /* 0x040fe400078ec0ff */
[----:B------:R-:W-:Y:S02]  /*2fd0*/  LOP3.LUT R14, R69, 0x60, RZ, 0xc0, !PT ;  /* 0x00000060450e7812 */ /* 0x000fe400078ec0ff */
[----:B------:R-:W-:Y:S02]  /*2fe0*/  LEA R186, P0, R97, R188, 0x2 ;  /* 0x000000bc61ba7211 */ /* 0x000fe400078010ff */
[----:B------:R-:W-:-:S02]  /*2ff0*/  LEA.HI.X.SX32 R125, R99, R18, 0x2, P5 ;  /* 0x00000012637d7211 */ /* 0x000fc400028f16ff */
[C---:B------:R-:W-:Y:S02]  /*3000*/  LEA R188, P5, R101.reuse, R188, 0x2 ;  /* 0x000000bc65bc7211 */ /* 0x040fe400078a10ff */
[----:B------:R-:W-:Y:S01]  /*3010*/  SHF.R.U32.HI R107, RZ, 0x1, R14 ;  /* 0x00000001ff6b7819 */ /* 0x000fe2000001160e */
[----:B------:R-:W-:Y:S01]  /*3020*/  IMAD.SHL.U32 R14, R0, 0x4, RZ ;  /* 0x00000004000e7824 */ /* 0x000fe200078e00ff */
[----:B------:R-:W-:Y:S02]  /*3030*/  LEA.HI.X.SX32 R189, R101, R18, 0x2, P5 ;  /* 0x0000001265bd7211 */ /* 0x000fe400028f16ff */
[----:B------:R-:W-:Y:S02]  /*3040*/  ISETP.GE.AND P5, PT, R103, R6, PT ;  /* 0x000000066700720c */ /* 0x000fe40003fa6270 */
[----:B------:R-:W-:Y:S02]  /*3050*/  LEA.HI.X.SX32 R187, R97, R18, 0x2, P0 ;  /* 0x0000001261bb7211 */ /* 0x000fe400000f16ff */
[----:B------:R-:W-:-:S02]  /*3060*/  ISETP.NE.U32.AND P1, PT, R28, RZ, PT ;  /* 0x000000ff1c00720c */ /* 0x000fc40003f25070 */
[----:B------:R-:W-:Y:S02]  /*3070*/  ISETP.NE.U32.AND P0, PT, R0, RZ, PT ;  /* 0x000000ff0000720c */ /* 0x000fe40003f05070 */
[----:B------:R-:W-:Y:S02]  /*3080*/  LOP3.LUT R14, R14, R107, RZ, 0x3c, !PT ;  /* 0x0000006b0e0e7212 */ /* 0x000fe400078e3cff */
[----:B------:R-:W-:Y:S01]  /*3090*/  SEL R20, R40, RZ, !P5 ;  /* 0x000000ff28147207 */ /* 0x000fe20006800000 */
[----:B------:R-:W-:Y:S08]  /*30a0*/  BRA.U UP0, `(.L_x_5) ;  /* 0x0000000100187547 */ /* 0x000ff0000b800000 */
[----:B------:R-:W-:Y:S01]  /*30b0*/  ELECT P5, URZ, PT ;  /* 0x0000000000ff782f */ /* 0x000fe200038a0000 */
[----:B------:R-:W-:Y:S01]  /*30c0*/  IMAD.MOV.U32 R18, RZ, RZ, 0x1 ;  /* 0x00000001ff127424 */ /* 0x000fe200078e00ff */
[----:B------:R-:W-:Y:S01]  /*30d0*/  UMOV UR6, 0x40 ;  /* 0x0000004000067882 */ /* 0x000fe20000000000 */
[----:B------:R-:W-:Y:S01]  /*30e0*/  UVIRTCOUNT.DEALLOC.SMPOOL 0x80 ;  /* 0x000000800000784c */ /* 0x000fe20000000000 */
[----:B------:R-:W-:-:S09]  /*30f0*/  ULEA UR6, UR5, UR6, 0x18 ;  /* 0x0000000605067291 */ /* 0x000fd2000f8ec0ff */
[----:B------:R1:W-:Y:S03]  /*3100*/  @P5 STS.U8 [UR6], R18 ;  /* 0x00000012ff005988 */ /* 0x0003e60008000006 */
.L_x_5:
[----:B------:R-:W-:Y:S01]  /*3110*/  UIADD3 UR11, UPT, UPT, UR22, UR4, URZ ;  /* 0x00000004160b7290 */ /* 0x000fe2000fffe0ff */
[----:B-1----:R-:W-:Y:S01]  /*3120*/  VIADD R18, R16, UR10 ;  /* 0x0000000a10127c36 */ /* 0x002fe20008000000 */
[----:B------:R-:W-:Y:S01]  /*3130*/  VOTEU.ALL UP1, P0 ;  /* 0x0000000000ff7886 */ /* 0x000fe20000020000 */
[----:B------:R-:W-:Y:S01]  /*3140*/  UIADD3 UR12, UPT, UPT, UR10, 0x1e000, URZ ;  /* 0x0001e0000a0c7890 */ /* 0x000fe2000fffe0ff */
[----:B------:R-:W-:Y:S01]  /*3150*/  LOP3.LUT R105, R3, 0xc, RZ, 0xfc, !PT ;  /* 0x0000000c03697812 */ /* 0x000fe200078efcff */
[----:B------:R-:W-:Y:S01]  /*3160*/  VOTEU.ALL UP2, P0 ;  /* 0x0000000000ff7886 */ /* 0x000fe20000040000 */
[----:B------:R-:W-:Y:S01]  /*3170*/  ISETP.NE.U32.AND P5, PT, R20, RZ, PT ;  /* 0x000000ff1400720c */ /* 0x000fe20003fa5070 */
[----:B------:R-:W-:Y:S01]  /*3180*/  VIADD R44, R6, 0xffffffe0 ;  /* 0xffffffe0062c7836 */ /* 0x000fe20000000000 */
[----:B------:R-:W-:-:S04]  /*3190*/  @!UP1 UIADD3 UR14, UPT, UPT, -UR7, 0x100000, URZ ;  /* 0x00100000070e9890 */ /* 0x000fc8000fffe1ff */
[----:B------:R-:W-:Y:S02]  /*31a0*/  @!UP1 USHF.L.U32 UR15, UR14, 0xb, URZ ;  /* 0x0000000b0e0f9899 */ /* 0x000fe400080006ff */
[----:B------:R-:W-:Y:S01]  /*31b0*/  @!UP1 USHF.L.U32 UR14, UR14, 0x1, URZ ;  /* 0x000000010e0e9899 */ /* 0x000fe200080006ff */
[----:B------:R-:W-:Y:S01]  /*31c0*/  STTM.16dp32bit_t0_t15.x64 tmem[UR11], RZ ;  /* 0x000000ff000079ed */ /* 0x000fe20008b0000b */
[----:B------:R-:W-:Y:S01]  /*31d0*/  STTM.16dp32bit_t16_t31.x64 tmem[UR11+0x40], RZ ;  /* 0x000040ff000079ed */ /* 0x000fe20008b2000b */
[----:B------:R-:W1:Y:S01]  /*31e0*/  FENCE.VIEW.ASYNC.T ;  /* 0x00000000000073c6 */ /* 0x000e620000000200 */
[----:B------:R-:W-:-:S04]  /*31f0*/  @!UP1 UIADD3 UR4, UPT, UPT, -UR7, 0x100000, URZ ;  /* 0x0010000007049890 */ /* 0x000fc8000fffe1ff */
[----:B------:R-:W-:Y:S02]  /*3200*/  @!UP1 USHF.L.U32 UR5, UR4, 0xb, URZ ;  /* 0x0000000b04059899 */ /* 0x000fe400080006ff */
[----:B------:R-:W-:Y:S01]  /*3210*/  @!UP1 USHF.L.U32 UR4, UR4, 0x1, URZ ;  /* 0x0000000104049899 */ /* 0x000fe200080006ff */
[----:B-1----:R-:W-:Y:S01]  /*3220*/  BAR.SYNC.DEFER_BLOCKING 0x0 ;  /* 0x0000000000007b1d */ /* 0x002fe20000010000 */
[C---:B------:R-:W-:Y:S01]  /*3230*/  LOP3.LUT R107, R3.reuse, 0xe, RZ, 0xfc, !PT ;  /* 0x0000000e036b7812 */ /* 0x040fe200078efcff */
[----:B------:R-:W-:Y:S01]  /*3240*/  VIADD R50, R6, 0xffffffc0 ;  /* 0xffffffc006327836 */ /* 0x000fe20000000000 */
[----:B------:R-:W-:Y:S01]  /*3250*/  LOP3.LUT R20, R16, 0x10, RZ, 0x3c, !PT ;  /* 0x0000001010147812 */ /* 0x000fe200078e3cff */
[----:B------:R-:W-:Y:S01]  /*3260*/  VIADD R233, R14, UR10 ;  /* 0x0000000a0ee97c36 */ /* 0x000fe20008000000 */
[C---:B------:R-:W-:Y:S01]  /*3270*/  LOP3.LUT R109, R3.reuse, 0x10, RZ, 0xfc, !PT ;  /* 0x00000010036d7812 */ /* 0x040fe200078efcff */
[----:B------:R-:W-:Y:S01]  /*3280*/  VOTEU.ALL UP1, P0 ;  /* 0x0000000000ff7886 */ /* 0x000fe20000020000 */
[C---:B------:R-:W-:Y:S01]  /*3290*/  LOP3.LUT R111, R3.reuse, 0x12, RZ, 0xfc, !PT ;  /* 0x00000012036f7812 */ /* 0x040fe200078efcff */
[----:B------:R-:W-:Y:S01]  /*32a0*/  VIADD R22, R20, UR10 ;  /* 0x0000000a14167c36 */ /* 0x000fe20008000000 */
[C---:B------:R-:W-:Y:S01]  /*32b0*/  LOP3.LUT R113, R3.reuse, 0x14, RZ, 0xfc, !PT ;  /* 0x0000001403717812 */ /* 0x040fe200078efcff */
[----:B------:R-:W-:Y:S01]  /*32c0*/  IMAD.SHL.U32 R231, R118, 0x20, RZ ;  /* 0x0000002076e77824 */ /* 0x000fe200078e00ff */
[----:B------:R-:W-:Y:S01]  /*32d0*/  LOP3.LUT R115, R3, 0x16, RZ, 0xfc, !PT ;  /* 0x0000001603737812 */ /* 0x000fe200078efcff */
[----:B------:R-:W-:Y:S01]  /*32e0*/  IMAD.SHL.U32 R119, R119, 0x20, RZ ;  /* 0x0000002077777824 */ /* 0x000fe200078e00ff */
[----:B------:R-:W-:-:S02]  /*32f0*/  LOP3.LUT R117, R3, 0x18, RZ, 0xfc, !PT ;  /* 0x0000001803757812 */ /* 0x000fc400078efcff */
[----:B------:R-:W-:Y:S01]  /*3300*/  LOP3.LUT R217, R3, 0x1a, RZ, 0xfc, !PT ;  /* 0x0000001a03d97812 */ /* 0x000fe200078efcff */
[----:B------:R-:W-:Y:S01]  /*3310*/  IMAD.SHL.U32 R247, R119, 0x4, RZ ;  /* 0x0000000477f77824 */ /* 0x000fe200078e00ff */
[C---:B------:R-:W-:Y:S02]  /*3320*/  LOP3.LUT R219, R3.reuse, 0x1c, RZ, 0xfc, !PT ;  /* 0x0000001c03db7812 */ /* 0x040fe400078efcff */
[----:B------:R-:W-:Y:S01]  /*3330*/  LOP3.LUT R221, R3, 0x1e, RZ, 0xfc, !PT ;  /* 0x0000001e03dd7812 */ /* 0x000fe200078efcff */
[----:B------:R-:W1:Y:S02]  /*3340*/  FENCE.VIEW.ASYNC.S ;  /* 0x00000000000073c6 */ /* 0x000e640000000000 */
[----:B-1----:R1:W2:Y:S02]  /*3350*/  @!UP1 SYNCS.EXCH.64 URZ, [UR12], UR14 ;  /* 0x0000000e0cff95b2 */ /* 0x0022a40008000100 */
[----:B--2---:R-:W-:Y:S06]  /*3360*/  BAR.SYNC.DEFER_BLOCKING 0x0 ;  /* 0x0000000000007b1d */ /* 0x004fec0000010000 */
[----:B------:R1:W2:Y:S02]  /*3370*/  @!UP2 SYNCS.EXCH.64 URZ, [UR10+0x1e008], UR4 ;  /* 0x01e008040affa5b2 */ /* 0x0002a40008000100 */
[----:B------:R-:W-:Y:S01]  /*3380*/  @!PT LDS RZ, [RZ] ;  /* 0x00000000fffff984 */ /* 0x000fe20000000800 */
[----:B------:R-:W-:Y:S01]  /*3390*/  @!PT LDS RZ, [RZ] ;  /* 0x00000000fffff984 */ /* 0x000fe20000000800 */
[----:B------:R-:W-:Y:S01]  /*33a0*/  @!PT LDS RZ, [RZ] ;  /* 0x00000000fffff984 */ /* 0x000fe20000000800 */
[----:B--2---:R2:W-:Y:S01]  /*33b0*/  LDGSTS.E [R18+0x14000], desc[UR20][R158.64], P4 ;  /* 0x140000009e127fae */ /* 0x0045e2000a1a1014 */
[----:B------:R-:W-:-:S03]  /*33c0*/  ISETP.GE.AND P4, PT, R105, R6, PT ;  /* 0x000000066900720c */ /* 0x000fc60003f86270 */
[----:B------:R3:W-:Y:S01]  /*33d0*/  LDGSTS.E [R18+0x14008], desc[UR20][R210.64], P3 ;  /* 0x14008000d2127fae */ /* 0x0007e200099a1014 */
[-C--:B------:R-:W-:Y:S02]  /*33e0*/  ISETP.GE.AND P3, PT, R107, R6.reuse, PT ;  /* 0x000000066b00720c */ /* 0x080fe40003f66270 */
[C---:B------:R-:W-:Y:S01]  /*33f0*/  SEL R24, R40.reuse, RZ, !P4 ;  /* 0x000000ff28187207 */ /* 0x040fe20006000000 */
[----:B------:R4:W-:Y:S01]  /*3400*/  LDGSTS.E [R22+0x14000], desc[UR20][R208.64], P1 ;  /* 0x14000000d0167fae */ /* 0x0009e200089a1014 */
[-C--:B------:R-:W-:Y:S02]  /*3410*/  ISETP.GE.AND P4, PT, R109, R6.reuse, PT ;  /* 0x000000066d00720c */ /* 0x080fe40003f86270 */
[C---:B------:R-:W-:Y:S01]  /*3420*/  SEL R26, R40.reuse, RZ, !P3 ;  /* 0x000000ff281a7207 */ /* 0x040fe20005800000 */
[----:B------:R5:W-:Y:S01]  /*3430*/  LDGSTS.E [R22+0x14008], desc[UR20][R206.64], P2 ;  /* 0x14008000ce167fae */ /* 0x000be200091a1014 */
[----:B------:R-:W-:Y:S01]  /*3440*/  ISETP.GE.AND P3, PT, R111, R6, PT ;  /* 0x000000066f00720c */ /* 0x000fe20003f66270 */
[----:B--2---:R-:W-:Y:S01]  /*3450*/  IMAD.WIDE R158, R231, 0x4, R158 ;  /* 0x00000004e79e7825 */ /* 0x004fe200078e029e */
[----:B------:R-:W-:-:S02]  /*3460*/  SEL R28, R40, RZ, !P4 ;  /* 0x000000ff281c7207 */ /* 0x000fc40006000000 */
[----:B------:R-:W-:Y:S01]  /*3470*/  ISETP.NE.U32.AND P1, PT, R24, RZ, PT ;  /* 0x000000ff1800720c */ /* 0x000fe20003f25070 */
[C---:B---3--:R-:W-:Y:S01]  /*3480*/  IMAD.WIDE R210, R231.reuse, 0x4, R210 ;  /* 0x00000004e7d27825 */ /* 0x048fe200078e02d2 */
[----:B------:R-:W-:Y:S02]  /*3490*/  ISETP.NE.U32.AND P4, PT, R26, RZ, PT ;  /* 0x000000ff1a00720c */ /* 0x000fe40003f85070 */
[----:B------:R-:W-:Y:S01]  /*34a0*/  LOP3.LUT R24, R16, 0x20, RZ, 0x3c, !PT ;  /* 0x0000002010187812 */ /* 0x000fe200078e3cff */
[C---:B----4-:R-:W-:Y:S01]  /*34b0*/  IMAD.WIDE R208, R231.reuse, 0x4, R208 ;  /* 0x00000004e7d07825 */ /* 0x050fe200078e02d0 */
[----:B------:R-:W-:Y:S02]  /*34c0*/  SEL R26, R40, RZ, !P3 ;  /* 0x000000ff281a7207 */ /* 0x000fe40005800000 */
[----:B------:R-:W-:Y:S01]  /*34d0*/  ISETP.NE.U32.AND P2, PT, R28, RZ, PT ;  /* 0x000000ff1c00720c */ /* 0x000fe20003f45070 */
[----:B-----5:R-:W-:Y:S01]  /*34e0*/  IMAD.WIDE R206, R231, 0x4, R206 ;  /* 0x00000004e7ce7825 */ /* 0x020fe200078e02ce */
[----:B------:R-:W-:-:S02]  /*34f0*/  ISETP.NE.U32.AND P3, PT, R26, RZ, PT ;  /* 0x000000ff1a00720c */ /* 0x000fc40003f65070 */
[----:B------:R-:W-:Y:S01]  /*3500*/  LOP3.LUT R28, R16, 0x30, RZ, 0x3c, !PT ;  /* 0x00000030101c7812 */ /* 0x000fe200078e3cff */
[----:B------:R-:W-:-:S04]  /*3510*/  VIADD R26, R24, UR10 ;  /* 0x0000000a181a7c36 */ /* 0x000fc80008000000 */
[----:B------:R-:W-:Y:S01]  /*3520*/  VIADD R30, R28, UR10 ;  /* 0x0000000a1c1e7c36 */ /* 0x000fe20008000000 */
[----:B------:R2:W-:Y:S01]  /*3530*/  LDGSTS.E [R26+0x14000], desc[UR20][R126.64], P6 ;  /* 0x140000007e1a7fae */ /* 0x0005e2000b1a1014 */
[----:B------:R-:W-:-:S03]  /*3540*/  ISETP.GE.AND P6, PT, R113, R6, PT ;  /* 0x000000067100720c */ /* 0x000fc60003fc6270 */
[----:B------:R3:W-:Y:S01]  /*3550*/  LDGSTS.E [R26+0x14008], desc[UR20][R204.64], P5 ;  /* 0x14008000cc1a7fae */ /* 0x0007e2000a9a1014 */
[-C--:B------:R-:W-:Y:S02]  /*3560*/  ISETP.GE.AND P5, PT, R115, R6.reuse, PT ;  /* 0x000000067300720c */ /* 0x080fe40003fa6270 */
[C---:B------:R-:W-:Y:S01]  /*3570*/  SEL R32, R40.reuse, RZ, !P6 ;  /* 0x000000ff28207207 */ /* 0x040fe20007000000 */
[----:B------:R4:W-:Y:S01]  /*3580*/  LDGSTS.E [R30+0x14000], desc[UR20][R202.64], P1 ;  /* 0x14000000ca1e7fae */ /* 0x0009e200089a1014 */
[----:B------:R-:W-:Y:S02]  /*3590*/  ISETP.GE.AND P6, PT, R117, R6, PT ;  /* 0x000000067500720c */ /* 0x000fe40003fc6270 */
[----:B------:R-:W-:Y:S01]  /*35a0*/  SEL R34, R40, RZ, !P5 ;  /* 0x000000ff28227207 */ /* 0x000fe20006800000 */
[----:B------:R5:W-:Y:S01]  /*35b0*/  LDGSTS.E [R30+0x14008], desc[UR20][R200.64], P4 ;  /* 0x14008000c81e7fae */ /* 0x000be2000a1a1014 */
[----:B------:R-:W-:Y:S01]  /*35c0*/  ISETP.NE.U32.AND P5, PT, R32, RZ, PT ;  /* 0x000000ff2000720c */ /* 0x000fe20003fa5070 */
[----:B--2---:R-:W-:Y:S01]  /*35d0*/  IMAD.WIDE R126, R231, 0x4, R126 ;  /* 0x00000004e77e7825 */ /* 0x004fe200078e027e */
[----:B------:R-:W-:-:S02]  /*35e0*/  SEL R32, R40, RZ, !P6 ;  /* 0x000000ff28207207 */ /* 0x000fc40007000000 */
[-C--:B------:R-:W-:Y:S01]  /*35f0*/  ISETP.GE.AND P4, PT, R217, R6.reuse, PT ;  /* 0x00000006d900720c */ /* 0x080fe20003f86270 */
[C---:B---3--:R-:W-:Y:S01]  /*3600*/  IMAD.WIDE R204, R231.reuse, 0x4, R204 ;  /* 0x00000004e7cc7825 */ /* 0x048fe200078e02cc */
[----:B------:R-:W-:Y:S02]  /*3610*/  ISETP.NE.U32.AND P1, PT, R32, RZ, PT ;  /* 0x000000ff2000720c */ /* 0x000fe40003f25070 */
[----:B------:R-:W-:Y:S01]  /*3620*/  LOP3.LUT R32, R16, 0x40, RZ, 0x3c, !PT ;  /* 0x0000004010207812 */ /* 0x000fe200078e3cff */
[----:B----4-:R-:W-:Y:S01]  /*3630*/  IMAD.WIDE R202, R231, 0x4, R202 ;  /* 0x00000004e7ca7825 */ /* 0x010fe200078e02ca */
[----:B------:R-:W-:Y:S02]  /*3640*/  SEL R36, R40, RZ, !P4 ;  /* 0x000000ff28247207 */ /* 0x000fe40006000000 */
[----:B------:R-:W-:Y:S01]  /*3650*/  ISETP.GE.AND P4, PT, R221, R6, PT ;  /* 0x00000006dd00720c */ /* 0x000fe20003f86270 */
[----:B------:R-:W-:Y:S01]  /*3660*/  VIADD R223, R32, UR10 ;  /* 0x0000000a20df7c36 */ /* 0x000fe20008000000 */
[----:B------:R-:W-:Y:S01]  /*3670*/  ISETP.NE.U32.AND P6, PT, R34, RZ, PT ;  /* 0x000000ff2200720c */ /* 0x000fe20003fc5070 */
[----:B-----5:R-:W-:Y:S01]  /*3680*/  IMAD.WIDE R200, R231, 0x4, R200 ;  /* 0x00000004e7c87825 */ /* 0x020fe200078e02c8 */
[----:B------:R-:W-:-:S02]  /*3690*/  LOP3.LUT R34, R16, 0x50, RZ, 0x3c, !PT ;  /* 0x0000005010227812 */ /* 0x000fc400078e3cff */
[----:B------:R2:W-:Y:S01]  /*36a0*/  LDGSTS.E [R223+0x14000], desc[UR20][R128.64], P2 ;  /* 0x1400000080df7fae */ /* 0x0005e200091a1014 */
[----:B------:R-:W-:Y:S02]  /*36b0*/  ISETP.GE.AND P2, PT, R219, R6, PT ;  /* 0x00000006db00720c */ /* 0x000fe40003f46270 */
[----:B------:R-:W-:Y:S01]  /*36c0*/  VIADD R225, R34, UR10 ;  /* 0x0000000a22e17c36 */ /* 0x000fe20008000000 */
[----:B------:R3:W-:Y:S01]  /*36d0*/  LDGSTS.E [R223+0x14008], desc[UR20][R198.64], P3 ;  /* 0x14008000c6df7fae */ /* 0x0007e200099a1014 */
[----:B------:R-:W-:Y:S02]  /*36e0*/  SEL R38, R40, RZ, !P2 ;  /* 0x000000ff28267207 */ /* 0x000fe40005000000 */
[----:B------:R-:W-:Y:S01]  /*36f0*/  ISETP.NE.U32.AND P2, PT, R36, RZ, PT ;  /* 0x000000ff2400720c */ /* 0x000fe20003f45070 */
[----:B------:R4:W-:Y:S01]  /*3700*/  LDGSTS.E [R225+0x14000], desc[UR20][R196.64], P5 ;  /* 0x14000000c4e17fae */ /* 0x0009e2000a9a1014 */
[----:B------:R-:W-:Y:S02]  /*3710*/  SEL R36, R40, RZ, !P4 ;  /* 0x000000ff28247207 */ /* 0x000fe40006000000 */
[----:B------:R-:W-:Y:S01]  /*3720*/  ISETP.NE.U32.AND P3, PT, R38, RZ, PT ;  /* 0x000000ff2600720c */ /* 0x000fe20003f65070 */
[----:B------:R5:W-:Y:S01]  /*3730*/  LDGSTS.E [R225+0x14008], desc[UR20][R194.64], P6 ;  /* 0x14008000c2e17fae */ /* 0x000be2000b1a1014 */
[----:B------:R-:W-:Y:S01]  /*3740*/  ISETP.NE.U32.AND P4, PT, R36, RZ, PT ;  /* 0x000000ff2400720c */ /* 0x000fe20003f85070 */
[----:B--2---:R-:W-:Y:S01]  /*3750*/  IMAD.WIDE R128, R231, 0x4, R128 ;  /* 0x00000004e7807825 */ /* 0x004fe200078e0280 */
[----:B------:R-:W-:-:S02]  /*3760*/  LOP3.LUT R36, R16, 0x60, RZ, 0x3c, !PT ;  /* 0x0000006010247812 */ /* 0x000fc400078e3cff */
[----:B------:R-:W-:Y:S01]  /*3770*/  LOP3.LUT R38, R16, 0x70, RZ, 0x3c, !PT ;  /* 0x0000007010267812 */ /* 0x000fe200078e3cff */
[----:B---3--:R-:W-:Y:S01]  /*3780*/  IMAD.WIDE R198, R231, 0x4, R198 ;  /* 0x00000004e7c67825 */ /* 0x008fe200078e02c6 */
[----:B------:R-:W-:Y:S02]  /*3790*/  ISETP.GE.AND P5, PT, R4, R6, PT ;  /* 0x000000060400720c */ /* 0x000fe40003fa6270 */
[-C--:B------:R-:W-:Y:S01]  /*37a0*/  ISETP.GE.AND P6, PT, R3, R44.reuse, PT ;  /* 0x0000002c0300720c */ /* 0x080fe20003fc6270 */
[----:B------:R-:W-:Y:S01]  /*37b0*/  VIADD R227, R36, UR10 ;  /* 0x0000000a24e37c36 */ /* 0x000fe20008000000 */
[----:B------:R-:W-:Y:S01]  /*37c0*/  SEL R42, R40, RZ, !P5 ;  /* 0x000000ff282a7207 */ /* 0x000fe20006800000 */
[----:B------:R-:W-:Y:S01]  /*37d0*/  VIADD R229, R38, UR10 ;  /* 0x0000000a26e57c36 */ /* 0x000fe20008000000 */
[----:B------:R-:W-:Y:S01]  /*37e0*/  ISETP.GE.AND P5, PT, R35, R44, PT ;  /* 0x0000002c2300720c */ /* 0x000fe20003fa6270 */
[----:B----4-:R-:W-:Y:S01]  /*37f0*/  IMAD.WIDE R196, R231, 0x4, R196 ;  /* 0x00000004e7c47825 */ /* 0x010fe200078e02c4 */
[----:B------:R2:W-:Y:S01]  /*3800*/  LDGSTS.E [R227+0x14000], desc[UR20][R192.64], P1 ;  /* 0x14000000c0e37fae */ /* 0x0005e200089a1014 */
[----:B------:R-:W-:-:S02]  /*3810*/  SEL R40, RZ, 0x4, P6 ;  /* 0x00000004ff287807 */ /* 0x000fc40003000000 */
[-C--:B------:R-:W-:Y:S01]  /*3820*/  ISETP.GE.AND P6, PT, R103, R44.reuse, PT ;  /* 0x0000002c6700720c */ /* 0x080fe20003fc6270 */
[----:B------:R3:W-:Y:S01]  /*3830*/  LDGSTS.E [R227+0x14008], desc[UR20][R190.64], P2 ;  /* 0x14008000bee37fae */ /* 0x0007e200091a1014 */
[-C--:B------:R-:W-:Y:S01]  /*3840*/  ISETP.GE.AND P2, PT, R25, R44.reuse, PT ;  /* 0x0000002c1900720c */ /* 0x080fe20003f46270 */
[----:B-----5:R-:W-:Y:S01]  /*3850*/  IMAD.WIDE R194, R231, 0x4, R194 ;  /* 0x00000004e7c27825 */ /* 0x020fe200078e02c2 */
[----:B------:R-:W-:Y:S01]  /*3860*/  SEL R110, RZ, 0x4, P5 ;  /* 0x00000004ff6e7807 */ /* 0x000fe20002800000 */
[----:B------:R4:W-:Y:S01]  /*3870*/  LDGSTS.E [R229+0x14000], desc[UR20][R120.64], P3 ;  /* 0x1400000078e57fae */ /* 0x0009e200099a1014 */
[-C--:B------:R-:W-:Y:S02]  /*3880*/  ISETP.GE.AND P3, PT, R29, R44.reuse, PT ;  /* 0x0000002c1d00720c */ /* 0x080fe40003f66270 */
[----:B------:R-:W-:Y:S01]  /*3890*/  SEL R64, RZ, 0x4, P2 ;  /* 0x00000004ff407807 */ /* 0x000fe20001000000 */
[----:B------:R5:W-:Y:S01]  /*38a0*/  LDGSTS.E [R229+0x14008], desc[UR20][R156.64], P4 ;  /* 0x140080009ce57fae */ /* 0x000be2000a1a1014 */
[-C--:B------:R-:W-:Y:S01]  /*38b0*/  ISETP.GE.AND P4, PT, R33, R44.reuse, PT ;  /* 0x0000002c2100720c */ /* 0x080fe20003f86270 */
[----:B--2---:R-:W-:Y:S01]  /*38c0*/  IMAD.WIDE R192, R231, 0x4, R192 ;  /* 0x00000004e7c07825 */ /* 0x004fe200078e02c0 */
[----:B------:R-:W-:Y:S01]  /*38d0*/  ISETP.GE.AND P2, PT, R105, R44, PT ;  /* 0x0000002c6900720c */ /* 0x000fe20003f46270 */
[----:B------:R-:W0:Y:S01]  /*38e0*/  LDGDEPBAR ;  /* 0x00000000000079af */ /* 0x000e220000000000 */
[----:B------:R-:W-:Y:S01]  /*38f0*/  SEL R46, RZ, 0x4, P3 ;  /* 0x00000004ff2e7807 */ /* 0x000fe20001800000 */
[----:B---3--:R-:W-:Y:S01]  /*3900*/  IMAD.WIDE R190, R231, 0x4, R190 ;  /* 0x00000004e7be7825 */ /* 0x008fe200078e02be */
[----:B------:R-:W-:-:S02]  /*3910*/  SEL R112, RZ, 0x4, P4 ;  /* 0x00000004ff707807 */ /* 0x000fc40002000000 */
[-C--:B------:R-:W-:Y:S01]  /*3920*/  ISETP.GE.AND P5, PT, R111, R44.reuse, PT ;  /* 0x0000002c6f00720c */ /* 0x080fe20003fa6270 */
[----:B----4-:R-:W-:Y:S01]  /*3930*/  IMAD.WIDE R120, R231, 0x4, R120 ;  /* 0x00000004e7787825 */ /* 0x010fe200078e0278 */
[----:B------:R-:W-:Y:S02]  /*3940*/  SEL R108, RZ, 0x4, P6 ;  /* 0x00000004ff6c7807 */ /* 0x000fe40003000000 */
[-C--:B------:R-:W-:Y:S01]  /*3950*/  ISETP.GE.AND P3, PT, R107, R44.reuse, PT ;  /* 0x0000002c6b00720c */ /* 0x080fe20003f66270 */
[----:B-----5:R-:W-:Y:S01]  /*3960*/  IMAD.WIDE R156, R231, 0x4, R156 ;  /* 0x00000004e79c7825 */ /* 0x020fe200078e029c */
[-C--:B------:R-:W-:Y:S02]  /*3970*/  ISETP.GE.AND P4, PT, R109, R44.reuse, PT ;  /* 0x0000002c6d00720c */ /* 0x080fe40003f86270 */
[----:B------:R-:W-:Y:S02]  /*3980*/  ISETP.GE.AND P6, PT, R113, R44, PT ;  /* 0x0000002c7100720c */ /* 0x000fe40003fc6270 */
[----:B------:R-:W-:-:S02]  /*3990*/  SEL R106, RZ, 0x4, P2 ;  /* 0x00000004ff6a7807 */ /* 0x000fc40001000000 */
[-C--:B------:R-:W-:Y:S02]  /*39a0*/  ISETP.GE.AND P2, PT, R115, R44.reuse, PT ;  /* 0x0000002c7300720c */ /* 0x080fe40003f46270 */
[----:B------:R-:W-:Y:S02]  /*39b0*/  SEL R102, RZ, 0x4, P5 ;  /* 0x00000004ff667807 */ /* 0x000fe40002800000 */
[----:B------:R-:W-:Y:S02]  /*39c0*/  SEL R100, RZ, 0x4, P3 ;  /* 0x00000004ff647807 */ /* 0x000fe40001800000 */
[----:B------:R-:W-:Y:S02]  /*39d0*/  SEL R104, RZ, 0x4, P4 ;  /* 0x00000004ff687807 */ /* 0x000fe40002000000 */
[----:B------:R-:W-:Y:S02]  /*39e0*/  ISETP.GE.AND P5, PT, R219, R44, PT ;  /* 0x0000002cdb00720c */ /* 0x000fe40003fa6270 */
[----:B------:R-:W-:-:S02]  /*39f0*/  SEL R96, RZ, 0x4, P6 ;  /* 0x00000004ff607807 */ /* 0x000fc40003000000 */
[-C--:B------:R-:W-:Y:S02]  /*3a00*/  ISETP.GE.AND P1, PT, R4, R44.reuse, PT ;  /* 0x0000002c0400720c */ /* 0x080fe40003f26270 */
[-C--:B------:R-:W-:Y:S02]  /*3a10*/  ISETP.GE.AND P3, PT, R117, R44.reuse, PT ;  /* 0x0000002c7500720c */ /* 0x080fe40003f66270 */
[-C--:B------:R-:W-:Y:S02]  /*3a20*/  ISETP.GE.AND P4, PT, R217, R44.reuse, PT ;  /* 0x0000002cd900720c */ /* 0x080fe40003f86270 */
[----:B------:R-:W-:Y:S02]  /*3a30*/  ISETP.GE.AND P6, PT, R221, R44, PT ;  /* 0x0000002cdd00720c */ /* 0x000fe40003fc6270 */
[----:B------:R-:W-:Y:S02]  /*3a40*/  SEL R90, RZ, 0x4, P2 ;  /* 0x00000004ff5a7807 */ /* 0x000fe40001000000 */
[----:B------:R-:W-:-:S02]  /*3a50*/  ISETP.GT.AND P2, PT, R12, 0x3f, PT ;  /* 0x0000003f0c00780c */ /* 0x000fc40003f44270 */
[----:B------:R-:W-:Y:S02]  /*3a60*/  SEL R88, RZ, 0x4, P5 ;  /* 0x00000004ff587807 */ /* 0x000fe40002800000 */
[----:B------:R-:W-:Y:S02]  /*3a70*/  SEL R94, RZ, 0x4, P3 ;  /* 0x00000004ff5e7807 */ /* 0x000fe40001800000 */
[----:B------:R-:W-:Y:S02]  /*3a80*/  SEL R92, RZ, 0x4, P4 ;  /* 0x00000004ff5c7807 */ /* 0x000fe40002000000 */
[----:B------:R-:W-:Y:S02]  /*3a90*/  ISETP.GE.AND P5, PT, R25, R50, PT ;  /* 0x000000321900720c */ /* 0x000fe40003fa6270 */
[----:B------:R-:W-:Y:S02]  /*3aa0*/  SEL R86, RZ, 0x4, P6 ;  /* 0x00000004ff567807 */ /* 0x000fe40003000000 */
[----:B------:R-:W-:-:S02]  /*3ab0*/  SEL R48, RZ, 0x4, P1 ;  /* 0x00000004ff307807 */ /* 0x000fc40000800000 */
[----:B------:R-:W-:Y:S02]  /*3ac0*/  SEL R44, R40, RZ, P2 ;  /* 0x000000ff282c7207 */ /* 0x000fe40001000000 */
[----:B------:R-:W-:Y:S02]  /*3ad0*/  ISETP.GE.AND P3, PT, R3, R50, PT ;  /* 0x000000320300720c */ /* 0x000fe40003f66270 */
[----:B------:R-:W-:Y:S02]  /*3ae0*/  SEL R64, R64, RZ, P2 ;  /* 0x000000ff40407207 */ /* 0x000fe40001000000 */
[----:B------:R-:W-:Y:S02]  /*3af0*/  SEL R40, R46, RZ, P2 ;  /* 0x000000ff2e287207 */ /* 0x000fe40001000000 */
[----:B------:R-:W-:Y:S02]  /*3b00*/  SEL R112, R112, RZ, P2 ;  /* 0x000000ff70707207 */ /* 0x000fe40001000000 */
[----:B------:R-:W-:-:S02]  /*3b10*/  SEL R110, R110, RZ, P2 ;  /* 0x000000ff6e6e7207 */ /* 0x000fc40001000000 */
[----:B------:R-:W-:Y:S02]  /*3b20*/  SEL R108, R108, RZ, P2 ;  /* 0x000000ff6c6c7207 */ /* 0x000fe40001000000 */
[----:B------:R-:W-:Y:S02]  /*3b30*/  SEL R106, R106, RZ, P2 ;  /* 0x000000ff6a6a7207 */ /* 0x000fe40001000000 */
        /* <DEDUP_REMOVED lines=10> */
[----:B------:R-:W-:Y:S02]  /*3be0*/  SEL R84, RZ, 0x4, P5 ;  /* 0x00000004ff547807 */ /* 0x000fe40002800000 */
[-C--:B------:R-:W-:Y:S02]  /*3bf0*/  ISETP.GE.AND P2, PT, R35, R50.reuse, PT ;  /* 0x000000322300720c */ /* 0x080fe40003f46270 */
[-C--:B------:R-:W-:Y:S02]  /*3c00*/  ISETP.GE.AND P5, PT, R105, R50.reuse, PT ;  /* 0x000000326900720c */ /* 0x080fe40003fa6270 */
[-C--:B------:R-:W-:Y:S02]  /*3c10*/  ISETP.GE.AND P6, PT, R29, R50.reuse, PT ;  /* 0x000000321d00720c */ /* 0x080fe40003fc6270 */
[----:B------:R-:W-:Y:S02]  /*3c20*/  SEL R98, RZ, 0x4, P3 ;  /* 0x00000004ff627807 */ /* 0x000fe40001800000 */
[----:B------:R-:W-:-:S02]  /*3c30*/  ISETP.GE.AND P1, PT, R33, R50, PT ;  /* 0x000000322100720c */ /* 0x000fc40003f26270 */
[-C--:B------:R-:W-:Y:S02]  /*3c40*/  ISETP.GE.AND P3, PT, R103, R50.reuse, PT ;  /* 0x000000326700720c */ /* 0x080fe40003f66270 */
[----:B------:R-:W-:Y:S02]  /*3c50*/  SEL R80, RZ, 0x4, P2 ;  /* 0x00000004ff507807 */ /* 0x000fe40001000000 */
[----:B------:R-:W-:Y:S02]  /*3c60*/  SEL R46, RZ, 0x4, P5 ;  /* 0x00000004ff2e7807 */ /* 0x000fe40002800000 */
[-C--:B------:R-:W-:Y:S02]  /*3c70*/  ISETP.GE.AND P2, PT, R111, R50.reuse, PT ;  /* 0x000000326f00720c */ /* 0x080fe40003f46270 */
[----:B------:R-:W-:Y:S02]  /*3c80*/  ISETP.GE.AND P5, PT, R115, R50, PT ;  /* 0x000000327300720c */ /* 0x000fe40003fa6270 */
[----:B------:R-:W-:-:S02]  /*3c90*/  SEL R82, RZ, 0x4, P6 ;  /* 0x00000004ff527807 */ /* 0x000fc40003000000 */
[-C--:B------:R-:W-:Y:S02]  /*3ca0*/  ISETP.GE.AND P6, PT, R107, R50.reuse, PT ;  /* 0x000000326b00720c */ /* 0x080fe40003fc6270 */
[----:B------:R-:W-:Y:S02]  /*3cb0*/  SEL R78, RZ, 0x4, P1 ;  /* 0x00000004ff4e7807 */ /* 0x000fe40000800000 */
[----:B------:R-:W-:Y:S02]  /*3cc0*/  SEL R66, RZ, 0x4, P3 ;  /* 0x00000004ff427807 */ /* 0x000fe40001800000 */
[-C--:B------:R-:W-:Y:S02]  /*3cd0*/  ISETP.GE.AND P1, PT, R109, R50.reuse, PT ;  /* 0x000000326d00720c */ /* 0x080fe40003f26270 */
[----:B------:R-:W-:Y:S02]  /*3ce0*/  ISETP.GE.AND P3, PT, R113, R50, PT ;  /* 0x000000327100720c */ /* 0x000fe40003f66270 */
[----:B------:R-:W-:-:S02]  /*3cf0*/  SEL R56, RZ, 0x4, P2 ;  /* 0x00000004ff387807 */ /* 0x000fc40001000000 */
[----:B------:R-:W-:Y:S02]  /*3d00*/  SEL R58, RZ, 0x4, P5 ;  /* 0x00000004ff3a7807 */ /* 0x000fe40002800000 */
[-C--:B------:R-:W-:Y:S02]  /*3d10*/  ISETP.GE.AND P2, PT, R219, R50.reuse, PT ;  /* 0x00000032db00720c */ /* 0x080fe40003f46270 */
[----:B------:R-:W-:Y:S01]  /*3d20*/  ISETP.NE.U32.AND P5, PT, R42, RZ, PT ;  /* 0x000000ff2a00720c */ /* 0x000fe20003fa5070 */
[----:B------:R-:W-:Y:S01]  /*3d30*/  VIADD R42, R6, 0xffffffa0 ;  /* 0xffffffa0062a7836 */ /* 0x000fe20000000000 */
[----:B------:R-:W-:Y:S02]  /*3d40*/  SEL R52, RZ, 0x4, P6 ;  /* 0x00000004ff347807 */ /* 0x000fe40003000000 */
[----:B------:R-:W-:Y:S02]  /*3d50*/  ISETP.GE.AND P6, PT, R117, R50, PT ;  /* 0x000000327500720c */ /* 0x000fe40003fc6270 */
[----:B------:R-:W-:-:S02]  /*3d60*/  SEL R54, RZ, 0x4, P1 ;  /* 0x00000004ff367807 */ /* 0x000fc40000800000 */
[----:B------:R-:W-:Y:S02]  /*3d70*/  SEL R76, RZ, 0x4, P3 ;  /* 0x00000004ff4c7807 */ /* 0x000fe40001800000 */
[-C--:B------:R-:W-:Y:S02]  /*3d80*/  ISETP.GE.AND P4, PT, R4, R50.reuse, PT ;  /* 0x000000320400720c */ /* 0x080fe40003f86270 */
[-C--:B------:R-:W-:Y:S01]  /*3d90*/  ISETP.GE.AND P1, PT, R217, R50.reuse, PT ;  /* 0x00000032d900720c */ /* 0x080fe20003f26270 */
[----:B------:R2:W-:Y:S01]  /*3da0*/  LDGSTS.E [R233], desc[UR20][R122.64], P5 ;  /* 0x000000007ae97fae */ /* 0x0005e2000a9a1014 */
[----:B------:R-:W-:Y:S02]  /*3db0*/  ISETP.GE.AND P3, PT, R221, R50, PT ;  /* 0x00000032dd00720c */ /* 0x000fe40003f66270 */
[----:B------:R-:W-:Y:S01]  /*3dc0*/  SEL R62, RZ, 0x4, P2 ;  /* 0x00000004ff3e7807 */ /* 0x000fe20001000000 */
[----:B------:R3:W-:Y:S01]  /*3dd0*/  LDGSTS.E [R233+0x400], desc[UR20][R160.64], P5 ;  /* 0x00400000a0e97fae */ /* 0x0007e2000a9a1014 */
[----:B------:R-:W-:-:S02]  /*3de0*/  ISETP.GT.AND P2, PT, R12, 0x5f, PT ;  /* 0x0000005f0c00780c */ /* 0x000fc40003f44270 */
[----:B------:R-:W-:Y:S01]  /*3df0*/  SEL R50, RZ, 0x4, P6 ;  /* 0x00000004ff327807 */ /* 0x000fe20003000000 */
[----:B------:R4:W-:Y:S01]  /*3e00*/  LDGSTS.E [R233+0x800], desc[UR20][R166.64], P5 ;  /* 0x00800000a6e97fae */ /* 0x0009e2000a9a1014 */
[----:B------:R-:W-:Y:S02]  /*3e10*/  ISETP.NE.U32.AND P6, PT, R44, RZ, PT ;  /* 0x000000ff2c00720c */ /* 0x000fe40003fc5070 */
[----:B------:R-:W-:Y:S01]  /*3e20*/  SEL R60, RZ, 0x4, P1 ;  /* 0x00000004ff3c7807 */ /* 0x000fe20000800000 */
[----:B------:R5:W-:Y:S01]  /*3e30*/  LDGSTS.E [R233+0xc00], desc[UR20][R164.64], P5 ;  /* 0x00c00000a4e97fae */ /* 0x000be2000a9a1014 */
[----:B------:R-:W-:Y:S01]  /*3e40*/  SEL R70, RZ, 0x4, P3 ;  /* 0x00000004ff467807 */ /* 0x000fe20001800000 */
[C---:B--2---:R-:W-:Y:S01]  /*3e50*/  IMAD.WIDE R122, R119.reuse, 0x4, R122 ;  /* 0x00000004777a7825 */ /* 0x044fe200078e027a */
[----:B------:R-:W-:Y:S01]  /*3e60*/  SEL R72, RZ, 0x4, P4 ;  /* 0x00000004ff487807 */ /* 0x000fe20002000000 */
[----:B------:R2:W-:Y:S01]  /*3e70*/  LDGSTS.E [R233+0x1000], desc[UR20][R162.64], P5 ;  /* 0x01000000a2e97fae */ /* 0x0005e2000a9a1014 */
[----:B------:R-:W-:Y:S01]  /*3e80*/  ISETP.NE.U32.AND P1, PT, R48, RZ, PT ;  /* 0x000000ff3000720c */ /* 0x000fe20003f25070 */
[C---:B---3--:R-:W-:Y:S01]  /*3e90*/  IMAD.WIDE R160, R119.reuse, 0x4, R160 ;  /* 0x0000000477a07825 */ /* 0x048fe200078e02a0 */
[----:B------:R-:W-:Y:S01]  /*3ea0*/  SEL R44, R46, RZ, P2 ;  /* 0x000000ff2e2c7207 */ /* 0x000fe20001000000 */
[----:B------:R3:W-:Y:S01]  /*3eb0*/  LDGSTS.E [R233+0x1400], desc[UR20][R170.64], P5 ;  /* 0x01400000aae97fae */ /* 0x0007e2000a9a1014 */
[----:B------:R-:W-:Y:S01]  /*3ec0*/  SEL R48, R52, RZ, P2 ;  /* 0x000000ff34307207 */ /* 0x000fe20001000000 */
[C---:B----4-:R-:W-:Y:S01]  /*3ed0*/  IMAD.WIDE R166, R119.reuse, 0x4, R166 ;  /* 0x0000000477a67825 */ /* 0x050fe200078e02a6 */
[----:B------:R-:W-:Y:S01]  /*3ee0*/  SEL R46, R54, RZ, P2 ;  /* 0x000000ff362e7207 */ /* 0x000fe20001000000 */
[----:B------:R4:W-:Y:S01]  /*3ef0*/  LDGSTS.E [R233+0x1800], desc[UR20][R212.64], P5 ;  /* 0x01800000d4e97fae */ /* 0x0009e2000a9a1014 */
[----:B------:R-:W-:Y:S01]  /*3f00*/  SEL R52, R56, RZ, P2 ;  /* 0x000000ff38347207 */ /* 0x000fe20001000000 */
[C---:B-----5:R-:W-:Y:S01]  /*3f10*/  IMAD.WIDE R164, R119.reuse, 0x4, R164 ;  /* 0x0000000477a47825 */ /* 0x060fe200078e02a4 */
[----:B------:R-:W-:Y:S01]  /*3f20*/  SEL R54, R62, RZ, P2 ;  /* 0x000000ff3e367207 */ /* 0x000fe20001000000 */
[----:B------:R5:W-:Y:S01]  /*3f30*/  LDGSTS.E [R233+0x1c00], desc[UR20][R140.64], P5 ;  /* 0x01c000008ce97fae */ /* 0x000be2000a9a1014 */
[----:B------:R-:W-:Y:S01]  /*3f40*/  SEL R98, R98, RZ, P2 ;  /* 0x000000ff62627207 */ /* 0x000fe20001000000 */
[C---:B--2---:R-:W-:Y:S01]  /*3f50*/  IMAD.WIDE R162, R119.reuse, 0x4, R162 ;  /* 0x0000000477a27825 */ /* 0x044fe200078e02a2 */
[----:B------:R-:W-:Y:S01]  /*3f60*/  SEL R84, R84, RZ, P2 ;  /* 0x000000ff54547207 */ /* 0x000fe20001000000 */
[----:B------:R2:W-:Y:S01]  /*3f70*/  LDGSTS.E [R233+0x2000], desc[UR20][R142.64], P5 ;  /* 0x020000008ee97fae */ /* 0x0005e2000a9a1014 */
[----:B------:R-:W-:Y:S01]  /*3f80*/  SEL R82, R82, RZ, P2 ;  /* 0x000000ff52527207 */ /* 0x000fe20001000000 */
        /* <DEDUP_REMOVED lines=16> */
[----:B---3--:R-:W-:Y:S01]  /*4090*/  IMAD.WIDE R144, R119, 0x4, R144 ;  /* 0x0000000477907825 */ /* 0x008fe200078e0290 */
[----:B------:R-:W-:Y:S01]  /*40a0*/  SEL R72, R72, RZ, P2 ;  /* 0x000000ff48487207 */ /* 0x000fe20001000000 */
[----:B------:R3:W-:Y:S01]  /*40b0*/  LDGSTS.E [R233+0x3400], desc[UR20][R152.64], P5 ;  /* 0x0340000098e97fae */ /* 0x0007e2000a9a1014 */
[-C--:B------:R-:W-:Y:S01]  /*40c0*/  ISETP.GE.AND P2, PT, R29, R42.reuse, PT ;  /* 0x0000002a1d00720c */ /* 0x080fe20003f46270 */
[----:B----4-:R-:W-:Y:S01]  /*40d0*/  IMAD.WIDE R146, R119, 0x4, R146 ;  /* 0x0000000477927825 */ /* 0x010fe200078e0292 */
[-C--:B------:R-:W-:Y:S01]  /*40e0*/  ISETP.GE.AND P4, PT, R25, R42.reuse, PT ;  /* 0x0000002a1900720c */ /* 0x080fe20003f86270 */
[----:B------:R4:W-:Y:S01]  /*40f0*/  LDGSTS.E [R233+0x3800], desc[UR20][R154.64], P5 ;  /* 0x038000009ae97fae */ /* 0x0009e2000a9a1014 */
[----:B------:R-:W-:Y:S01]  /*4100*/  SEL R70, RZ, 0x4, P2 ;  /* 0x00000004ff467807 */ /* 0x000fe20001000000 */
[C---:B-----5:R-:W-:Y:S01]  /*4110*/  IMAD.WIDE R148, R119.reuse, 0x4, R148 ;  /* 0x0000000477947825 */ /* 0x060fe200078e0294 */
[----:B------:R-:W-:Y:S01]  /*4120*/  ISETP.NE.U32.AND P2, PT, R40, RZ, PT ;  /* 0x000000ff2800720c */ /* 0x000fe20003f45070 */
[----:B------:R5:W-:Y:S01]  /*4130*/  LDGSTS.E [R233+0x3c00], desc[UR20][R124.64], P5 ;  /* 0x03c000007ce97fae */ /* 0x000be2000a9a1014 */
[----:B------:R-:W-:Y:S01]  /*4140*/  LOP3.LUT R40, R14, 0x40, RZ, 0x3c, !PT ;  /* 0x000000400e287812 */ /* 0x000fe200078e3cff */
[----:B--2---:R-:W-:Y:S01]  /*4150*/  IMAD.WIDE R150, R119, 0x4, R150 ;  /* 0x0000000477967825 */ /* 0x004fe200078e0296 */
[----:B------:R-:W-:-:S02]  /*4160*/  ISETP.GE.AND P3, PT, R3, R42, PT ;  /* 0x0000002a0300720c */ /* 0x000fc40003f66270 */
[----:B------:R-:W-:Y:S01]  /*4170*/  SEL R74, RZ, 0x4, P4 ;  /* 0x00000004ff4a7807 */ /* 0x000fe20002000000 */
[----:B------:R-:W-:Y:S01]  /*4180*/  VIADD R235, R40, UR10 ;  /* 0x0000000a28eb7c36 */ /* 0x000fe20008000000 */
[----:B------:R-:W-:Y:S01]  /*4190*/  ISETP.GE.AND P4, PT, R33, R42, PT ;  /* 0x0000002a2100720c */ /* 0x000fe20003f86270 */
[C---:B---3--:R-:W-:Y:S01]  /*41a0*/  IMAD.WIDE R152, R119.reuse, 0x4, R152 ;  /* 0x0000000477987825 */ /* 0x048fe200078e0298 */
[----:B------:R-:W-:Y:S02]  /*41b0*/  SEL R60, RZ, 0x4, P3 ;  /* 0x00000004ff3c7807 */ /* 0x000fe40001800000 */
[----:B------:R2:W-:Y:S01]  /*41c0*/  LDGSTS.E [R235+0x200], desc[UR20][R130.64], P5 ;  /* 0x0020000082eb7fae */ /* 0x0005e2000a9a1014 */
[----:B------:R-:W-:Y:S01]  /*41d0*/  ISETP.NE.U32.AND P3, PT, R64, RZ, PT ;  /* 0x000000ff4000720c */ /* 0x000fe20003f65070 */
[C---:B----4-:R-:W-:Y:S01]  /*41e0*/  IMAD.WIDE R154, R119.reuse, 0x4, R154 ;  /* 0x00000004779a7825 */ /* 0x050fe200078e029a */
[----:B------:R-:W-:Y:S01]  /*41f0*/  SEL R64, RZ, 0x4, P4 ;  /* 0x00000004ff407807 */ /* 0x000fe20002000000 */
[----:B------:R3:W-:Y:S01]  /*4200*/  LDGSTS.E [R235+0x600], desc[UR20][R132.64], P5 ;  /* 0x0060000084eb7fae */ /* 0x0007e2000a9a1014 */
[----:B------:R-:W-:Y:S01]  /*4210*/  ISETP.NE.U32.AND P4, PT, R112, RZ, PT ;  /* 0x000000ff7000720c */ /* 0x000fe20003f85070 */
[----:B-----5:R-:W-:-:S02]  /*4220*/  IMAD.WIDE R124, R119, 0x4, R124 ;  /* 0x00000004777c7825 */ /* 0x020fc400078e027c */
[----:B------:R4:W-:Y:S04]  /*4230*/  LDGSTS.E [R235+0xa00], desc[UR20][R134.64], P5 ;  /* 0x00a0000086eb7fae */ /* 0x0009e8000a9a1014 */
[----:B------:R5:W-:Y:S01]  /*4240*/  LDGSTS.E [R235+0xe00], desc[UR20][R136.64], P5 ;  /* 0x00e0000088eb7fae */ /* 0x000be2000a9a1014 */
[----:B--2---:R-:W-:-:S03]  /*4250*/  IMAD.WIDE R130, R119, 0x4, R130 ;  /* 0x0000000477827825 */ /* 0x004fc600078e0282 */
[----:B------:R2:W-:Y:S01]  /*4260*/  LDGSTS.E [R235+0x1200], desc[UR20][R138.64], P5 ;  /* 0x012000008aeb7fae */ /* 0x0005e2000a9a1014 */
[----:B---3--:R-:W-:-:S03]  /*4270*/  IMAD.WIDE R132, R119, 0x4, R132 ;  /* 0x0000000477847825 */ /* 0x008fc600078e0284 */
[----:B------:R3:W-:Y:S01]  /*4280*/  LDGSTS.E [R235+0x1600], desc[UR20][R214.64], P5 ;  /* 0x01600000d6eb7fae */ /* 0x0007e2000a9a1014 */
[----:B----4-:R-:W-:-:S03]  /*4290*/  IMAD.WIDE R134, R119, 0x4, R134 ;  /* 0x0000000477867825 */ /* 0x010fc600078e0286 */
[----:B------:R4:W-:Y:S01]  /*42a0*/  LDGSTS.E [R235+0x1a00], desc[UR20][R168.64], P5 ;  /* 0x01a00000a8eb7fae */ /* 0x0009e2000a9a1014 */
[----:B-----5:R-:W-:-:S03]  /*42b0*/  IMAD.WIDE R136, R119, 0x4, R136 ;  /* 0x0000000477887825 */ /* 0x020fc600078e0288 */
        /* <DEDUP_REMOVED lines=17> */
[----:B------:R-:W-:Y:S01]  /*43d0*/  ISETP.NE.U32.AND P5, PT, R110, RZ, PT ;  /* 0x000000ff6e00720c */ /* 0x000fe20003fa5070 */
[C---:B--2---:R-:W-:Y:S02]  /*43e0*/  IMAD.WIDE R182, R119.reuse, 0x4, R182 ;  /* 0x0000000477b67825 */ /* 0x044fe400078e02b6 */
[----:B------:R-:W0:Y:S02]  /*43f0*/  LDGDEPBAR ;  /* 0x00000000000079af */ /* 0x000e240000000000 */
[C---:B---3--:R-:W-:Y:S01]  /*4400*/  IMAD.WIDE R184, R119.reuse, 0x4, R184 ;  /* 0x0000000477b87825 */ /* 0x048fe200078e02b8 */
[----:B------:R-:W-:Y:S03]  /*4410*/  BAR.SYNC.DEFER_BLOCKING 0x0 ;  /* 0x0000000000007b1d */ /* 0x000fe60000010000 */
[----:B----4-:R-:W-:-:S04]  /*4420*/  IMAD.WIDE R186, R119, 0x4, R186 ;  /* 0x0000000477ba7825 */ /* 0x010fc800078e02ba */
[----:B-----5:R-:W-:-:S04]  /*4430*/  IMAD.WIDE R188, R119, 0x4, R188 ;  /* 0x0000000477bc7825 */ /* 0x020fc800078e02bc */
[----:B------:R-:W-:Y:S01]  /*4440*/  IMAD.WIDE R236, R119, 0x4, R188 ;  /* 0x0000000477ec7825 */ /* 0x000fe200078e02bc */
[----:B------:R-:W-:Y:S01]  /*4450*/  @!PT LDS RZ, [RZ] ;  /* 0x00000000fffff984 */ /* 0x000fe20000000800 */
[----:B------:R-:W-:Y:S01]  /*4460*/  @!PT LDS RZ, [RZ] ;  /* 0x00000000fffff984 */ /* 0x000fe20000000800 */
[----:B------:R-:W-:Y:S01]  /*4470*/  @!PT LDS RZ, [RZ] ;  /* 0x00000000fffff984 */ /* 0x000fe20000000800 */
[----:B------:R2:W-:Y:S01]  /*4480*/  LDGSTS.E [R18+0x16000], desc[UR20][R158.64], P6 ;  /* 0x160000009e127fae */ /* 0x0005e2000b1a1014 */
[----:B------:R-:W-:-:S03]  /*4490*/  ISETP.NE.U32.AND P6, PT, R108, RZ, PT ;  /* 0x000000ff6c00720c */ /* 0x000fc60003fc5070 */
[----:B------:R3:W-:Y:S01]  /*44a0*/  LDGSTS.E [R18+0x16008], desc[UR20][R210.64], P3 ;  /* 0x16008000d2127fae */ /* 0x0007e200099a1014 */
[----:B------:R-:W-:-:S03]  /*44b0*/  ISETP.NE.U32.AND P3, PT, R106, RZ, PT ;  /* 0x000000ff6a00720c */ /* 0x000fc60003f65070 */
[----:B------:R4:W-:Y:S01]  /*44c0*/  LDGSTS.E [R22+0x16000], desc[UR20][R208.64], P2 ;  /* 0x16000000d0167fae */ /* 0x0009e200091a1014 */
[----:B------:R-:W-:-:S03]  /*44d0*/  ISETP.NE.U32.AND P2, PT, R100, RZ, PT ;  /* 0x000000ff6400720c */ /* 0x000fc60003f45070 */
[----:B------:R5:W-:Y:S01]  /*44e0*/  LDGSTS.E [R22+0x16008], desc[UR20][R206.64], P4 ;  /* 0x16008000ce167fae */ /* 0x000be2000a1a1014 */
[----:B------:R-:W-:Y:S01]  /*44f0*/  ISETP.NE.U32.AND P4, PT, R104, RZ, PT ;  /* 0x000000ff6800720c */ /* 0x000fe20003f85070 */
[C---:B--2---:R-:W-:Y:S02]  /*4500*/  IMAD.WIDE R158, R231.reuse, 0x4, R158 ;  /* 0x00000004e79e7825 */ /* 0x044fe400078e029e */
[----:B------:R2:W-:Y:S01]  /*4510*/  LDGSTS.E [R26+0x16000], desc[UR20][R126.64], P5 ;  /* 0x160000007e1a7fae */ /* 0x0005e2000a9a1014 */
[----:B------:R-:W-:Y:S01]  /*4520*/  ISETP.NE.U32.AND P5, PT, R102, RZ, PT ;  /* 0x000000ff6600720c */ /* 0x000fe20003fa5070 */
[C---:B---3--:R-:W-:Y:S02]  /*4530*/  IMAD.WIDE R210, R231.reuse, 0x4, R210 ;  /* 0x00000004e7d27825 */ /* 0x048fe400078e02d2 */
[----:B------:R3:W-:Y:S01]  /*4540*/  LDGSTS.E [R26+0x16008], desc[UR20][R204.64], P6 ;  /* 0x16008000cc1a7fae */ /* 0x0007e2000b1a1014 */
[----:B------:R-:W-:Y:S01]  /*4550*/  ISETP.NE.U32.AND P6, PT, R96, RZ, PT ;  /* 0x000000ff6000720c */ /* 0x000fe20003fc5070 */
[----:B----4-:R-:W-:-:S02]  /*4560*/  IMAD.WIDE R208, R231, 0x4, R208 ;  /* 0x00000004e7d07825 */ /* 0x010fc400078e02d0 */
[----:B------:R4:W-:Y:S01]  /*4570*/  LDGSTS.E [R30+0x16000], desc[UR20][R202.64], P3 ;  /* 0x16000000ca1e7fae */ /* 0x0009e200099a1014 */
[----:B------:R-:W-:Y:S01]  /*4580*/  ISETP.NE.U32.AND P3, PT, R90, RZ, PT ;  /* 0x000000ff5a00720c */ /* 0x000fe20003f65070 */
[C---:B-----5:R-:W-:Y:S02]  /*4590*/  IMAD.WIDE R206, R231.reuse, 0x4, R206 ;  /* 0x00000004e7ce7825 */ /* 0x060fe400078e02ce */
[----:B------:R5:W-:Y:S01]  /*45a0*/  LDGSTS.E [R30+0x16008], desc[UR20][R200.64], P2 ;  /* 0x16008000c81e7fae */ /* 0x000be200091a1014 */
[----:B------:R-:W-:Y:S01]  /*45b0*/  ISETP.NE.U32.AND P2, PT, R94, RZ, PT ;  /* 0x000000ff5e00720c */ /* 0x000fe20003f45070 */
[C---:B--2---:R-:W-:Y:S02]  /*45c0*/  IMAD.WIDE R126, R231.reuse, 0x4, R126 ;  /* 0x00000004e77e7825 */ /* 0x044fe400078e027e */
[----:B------:R2:W-:Y:S01]  /*45d0*/  LDGSTS.E [R223+0x16000], desc[UR20][R128.64], P4 ;  /* 0x1600000080df7fae */ /* 0x0005e2000a1a1014 */
[----:B------:R-:W-:Y:S01]  /*45e0*/  ISETP.NE.U32.AND P4, PT, R92, RZ, PT ;  /* 0x000000ff5c00720c */ /* 0x000fe20003f85070 */
[----:B---3--:R-:W-:-:S02]  /*45f0*/  IMAD.WIDE R204, R231, 0x4, R204 ;  /* 0x00000004e7cc7825 */ /* 0x008fc400078e02cc */
[----:B------:R3:W-:Y:S01]  /*4600*/  LDGSTS.E [R223+0x16008], desc[UR20][R198.64], P5 ;  /* 0x16008000c6df7fae */ /* 0x0007e2000a9a1014 */
[----:B------:R-:W-:Y:S01]  /*4610*/  ISETP.NE.U32.AND P5, PT, R88, RZ, PT ;  /* 0x000000ff5800720c */ /* 0x000fe20003fa5070 */
[C---:B----4-:R-:W-:Y:S02]  /*4620*/  IMAD.WIDE R202, R231.reuse, 0x4, R202 ;  /* 0x00000004e7ca7825 */ /* 0x050fe400078e02ca */
[----:B------:R4:W-:Y:S01]  /*4630*/  LDGSTS.E [R225+0x16000], desc[UR20][R196.64], P6 ;  /* 0x16000000c4e17fae */ /* 0x0009e2000b1a1014 */
[----:B------:R-:W-:Y:S01]  /*4640*/  ISETP.NE.U32.AND P6, PT, R86, RZ, PT ;  /* 0x000000ff5600720c */ /* 0x000fe20003fc5070 */
[C---:B-----5:R-:W-:Y:S02]  /*4650*/  IMAD.WIDE R200, R231.reuse, 0x4, R200 ;  /* 0x00000004e7c87825 */ /* 0x060fe400078e02c8 */
[----:B------:R5:W-:Y:S01]  /*4660*/  LDGSTS.E [R225+0x16008], desc[UR20][R194.64], P3 ;  /* 0x16008000c2e17fae */ /* 0x000be200099a1014 */
[----:B------:R-:W-:Y:S01]  /*4670*/  ISETP.NE.U32.AND P3, PT, R98, RZ, PT ;  /* 0x000000ff6200720c */ /* 0x000fe20003f65070 */
[----:B--2---:R-:W-:-:S02]  /*4680*/  IMAD.WIDE R128, R231, 0x4, R128 ;  /* 0x00000004e7807825 */ /* 0x004fc400078e0280 */
[----:B------:R2:W-:Y:S01]  /*4690*/  LDGSTS.E [R227+0x16000], desc[UR20][R192.64], P2 ;  /* 0x16000000c0e37fae */ /* 0x0005e200091a1014 */
[----:B------:R-:W-:Y:S01]  /*46a0*/  ISETP.NE.U32.AND P2, PT, R84, RZ, PT ;  /* 0x000000ff5400720c */ /* 0x000fe20003f45070 */
[C---:B---3--:R-:W-:Y:S02]  /*46b0*/  IMAD.WIDE R198, R231.reuse, 0x4, R198 ;  /* 0x00000004e7c67825 */ /* 0x048fe400078e02c6 */
[----:B------:R3:W-:Y:S01]  /*46c0*/  LDGSTS.E [R227+0x16008], desc[UR20][R190.64], P4 ;  /* 0x16008000bee37fae */ /* 0x0007e2000a1a1014 */
[----:B------:R-:W-:Y:S01]  /*46d0*/  ISETP.NE.U32.AND P4, PT, R82, RZ, PT ;  /* 0x000000ff5200720c */ /* 0x000fe20003f85070 */
[C---:B----4-:R-:W-:Y:S02]  /*46e0*/  IMAD.WIDE R196, R231.reuse, 0x4, R196 ;  /* 0x00000004e7c47825 */ /* 0x050fe400078e02c4 */
[----:B------:R4:W-:Y:S01]  /*46f0*/  LDGSTS.E [R229+0x16000], desc[UR20][R120.64], P5 ;  /* 0x1600000078e57fae */ /* 0x0009e2000a9a1014 */
[----:B------:R-:W-:Y:S01]  /*4700*/  ISETP.NE.U32.AND P5, PT, R78, RZ, PT ;  /* 0x000000ff4e00720c */ /* 0x000fe20003fa5070 */
[----:B-----5:R-:W-:-:S02]  /*4710*/  IMAD.WIDE R194, R231, 0x4, R194 ;  /* 0x00000004e7c27825 */ /* 0x020fc400078e02c2 */
[----:B------:R5:W-:Y:S01]  /*4720*/  LDGSTS.E [R229+0x16008], desc[UR20][R156.64], P6 ;  /* 0x160080009ce57fae */ /* 0x000be2000b1a1014 */
[----:B------:R-:W-:Y:S01]  /*4730*/  ISETP.NE.U32.AND P6, PT, R80, RZ, PT ;  /* 0x000000ff5000720c */ /* 0x000fe20003fc5070 */
[C---:B--2---:R-:W-:Y:S02]  /*4740*/  IMAD.WIDE R192, R231.reuse, 0x4, R192 ;  /* 0x00000004e7c07825 */ /* 0x044fe400078e02c0 */
[----:B------:R-:W0:Y:S02]  /*4750*/  LDGDEPBAR ;  /* 0x00000000000079af */ /* 0x000e240000000000 */
[C---:B---3--:R-:W-:Y:S02]  /*4760*/  IMAD.WIDE R190, R231.reuse, 0x4, R190 ;  /* 0x00000004e7be7825 */ /* 0x048fe400078e02be */
[----:B------:R2:W-:Y:S02]  /*4770*/  LDGSTS.E [R233+0x4000], desc[UR20][R122.64], P1 ;  /* 0x040000007ae97fae */ /* 0x0005e400089a1014 */
[----:B----4-:R-:W-:-:S02]  /*4780*/  IMAD.WIDE R120, R231, 0x4, R120 ;  /* 0x00000004e7787825 */ /* 0x010fc400078e0278 */
[----:B------:R3:W-:Y:S02]  /*4790*/  LDGSTS.E [R233+0x4400], desc[UR20][R160.64], P1 ;  /* 0x04400000a0e97fae */ /* 0x0007e400089a1014 */
[C---:B-----5:R-:W-:Y:S02]  /*47a0*/  IMAD.WIDE R156, R231.reuse, 0x4, R156 ;  /* 0x00000004e79c7825 */ /* 0x060fe400078e029c */
[----:B------:R4:W-:Y:S02]  /*47b0*/  LDGSTS.E [R233+0x4800], desc[UR20][R166.64], P1 ;  /* 0x04800000a6e97fae */ /* 0x0009e400089a1014 */
[----:B------:R-:W-:Y:S02]  /*47c0*/  IMAD.WIDE R238, R231, 0x4, R210 ;  /* 0x00000004e7ee7825 */ /* 0x000fe400078e02d2 */
[----:B------:R5:W-:Y:S02]  /*47d0*/  LDGSTS.E [R233+0x4c00], desc[UR20][R164.64], P1 ;  /* 0x04c00000a4e97fae */ /* 0x000be400089a1014 */
[----:B--2---:R-:W-:-:S02]  /*47e0*/  IMAD.WIDE R122, R119, 0x4, R122 ;  /* 0x00000004777a7825 */ /* 0x004fc400078e027a */
[----:B------:R2:W-:Y:S02]  /*47f0*/  LDGSTS.E [R233+0x5000], desc[UR20][R162.64], P1 ;  /* 0x05000000a2e97fae */ /* 0x0005e400089a1014 */
[C---:B---3--:R-:W-:Y:S02]  /*4800*/  IMAD.WIDE R160, R119.reuse, 0x4, R160 ;  /* 0x0000000477a07825 */ /* 0x048fe400078e02a0 */
[----:B------:R3:W-:Y:S02]  /*4810*/  LDGSTS.E [R233+0x5400], desc[UR20][R170.64], P1 ;  /* 0x05400000aae97fae */ /* 0x0007e400089a1014 */
[C---:B----4-:R-:W-:Y:S02]  /*4820*/  IMAD.WIDE R166, R119.reuse, 0x4, R166 ;  /* 0x0000000477a67825 */ /* 0x050fe400078e02a6 */
[----:B------:R4:W-:Y:S02]  /*4830*/  LDGSTS.E [R233+0x5800], desc[UR20][R212.64], P1 ;  /* 0x05800000d4e97fae */ /* 0x0009e400089a1014 */
[----:B-----5:R-:W-:-:S02]  /*4840*/  IMAD.WIDE R164, R119, 0x4, R164 ;  /* 0x0000000477a47825 */ /* 0x020fc400078e02a4 */
[----:B------:R5:W-:Y:S02]  /*4850*/  LDGSTS.E [R233+0x5c00], desc[UR20][R140.64], P1 ;  /* 0x05c000008ce97fae */ /* 0x000be400089a1014 */
[C---:B--2---:R-:W-:Y:S02]  /*4860*/  IMAD.WIDE R162, R119.reuse, 0x4, R162 ;  /* 0x0000000477a27825 */ /* 0x044fe400078e02a2 */
[----:B------:R2:W-:Y:S02]  /*4870*/  LDGSTS.E [R233+0x6000], desc[UR20][R142.64], P1 ;  /* 0x060000008ee97fae */ /* 0x0005e400089a1014 */
[C---:B---3--:R-:W-:Y:S02]  /*4880*/  IMAD.WIDE R170, R119.reuse, 0x4, R170 ;  /* 0x0000000477aa7825 */ /* 0x048fe400078e02aa */
[----:B------:R3:W-:Y:S02]  /*4890*/  LDGSTS.E [R233+0x6400], desc[UR20][R144.64], P1 ;  /* 0x0640000090e97fae */ /* 0x0007e400089a1014 */
[----:B----4-:R-:W-:-:S02]  /*48a0*/  IMAD.WIDE R212, R119, 0x4, R212 ;  /* 0x0000000477d47825 */ /* 0x010fc400078e02d4 */
[----:B------:R4:W-:Y:S02]  /*48b0*/  LDGSTS.E [R233+0x6800], desc[UR20][R146.64], P1 ;  /* 0x0680000092e97fae */ /* 0x0009e400089a1014 */
[C---:B-----5:R-:W-:Y:S02]  /*48c0*/  IMAD.WIDE R140, R119.reuse, 0x4, R140 ;  /* 0x00000004778c7825 */ /* 0x060fe400078e028c */
[----:B------:R5:W-:Y:S02]  /*48d0*/  LDGSTS.E [R233+0x6c00], desc[UR20][R148.64], P1 ;  /* 0x06c0000094e97fae */ /* 0x000be400089a1014 */
[C---:B--2---:R-:W-:Y:S02]  /*48e0*/  IMAD.WIDE R142, R119.reuse, 0x4, R142 ;  /* 0x00000004778e7825 */ /* 0x044fe400078e028e */
[----:B------:R2:W-:Y:S02]  /*48f0*/  LDGSTS.E [R233+0x7000], desc[UR20][R150.64], P1 ;  /* 0x0700000096e97fae */ /* 0x0005e400089a1014 */
[----:B---3--:R-:W-:-:S02]  /*4900*/  IMAD.WIDE R144, R119, 0x4, R144 ;  /* 0x0000000477907825 */ /* 0x008fc400078e0290 */
[----:B------:R3:W-:Y:S02]  /*4910*/  LDGSTS.E [R233+0x7400], desc[UR20][R152.64], P1 ;  /* 0x0740000098e97fae */ /* 0x0007e400089a1014 */
[C---:B----4-:R-:W-:Y:S02]  /*4920*/  IMAD.WIDE R146, R119.reuse, 0x4, R146 ;  /* 0x0000000477927825 */ /* 0x050fe400078e0292 */
[----:B------:R4:W-:Y:S02]  /*4930*/  LDGSTS.E [R233+0x7800], desc[UR20][R154.64], P1 ;  /* 0x078000009ae97fae */ /* 0x0009e400089a1014 */
[C---:B-----5:R-:W-:Y:S02]  /*4940*/  IMAD.WIDE R148, R119.reuse, 0x4, R148 ;  /* 0x0000000477947825 */ /* 0x060fe400078e0294 */
        /* <DEDUP_REMOVED lines=32> */
[----:B------:R-:W-:Y:S01]  /*4b50*/  LDGSTS.E [R235+0x7e00], desc[UR20][R188.64], P1 ;  /* 0x07e00000bceb7fae */ /* 0x000fe200089a1014 */
[----:B------:R-:W-:Y:S01]  /*4b60*/  ISETP.NE.U32.AND P1, PT, R66, RZ, PT ;  /* 0x000000ff4200720c */ /* 0x000fe20003f25070 */
[C---:B--2---:R-:W-:Y:S02]  /*4b70*/  IMAD.WIDE R182, R119.reuse, 0x4, R182 ;  /* 0x0000000477b67825 */ /* 0x044fe400078e02b6 */
[----:B------:R-:W0:Y:S02]  /*4b80*/  LDGDEPBAR ;  /* 0x00000000000079af */ /* 0x000e240000000000 */
[C---:B---3--:R-:W-:Y:S01]  /*4b90*/  IMAD.WIDE R184, R119.reuse, 0x4, R184 ;  /* 0x0000000477b87825 */ /* 0x048fe200078e02b8 */
[----:B------:R-:W-:Y:S03]  /*4ba0*/  BAR.SYNC.DEFER_BLOCKING 0x0 ;  /* 0x0000000000007b1d */ /* 0x000fe60000010000 */
[----:B----4-:R-:W-:-:S04]  /*4bb0*/  IMAD.WIDE R186, R119, 0x4, R186 ;  /* 0x0000000477ba7825 */ /* 0x010fc800078e02ba */
[----:B------:R-:W-:-:S04]  /*4bc0*/  IMAD.WIDE R240, R231, 0x4, R208 ;  /* 0x00000004e7f07825 */ /* 0x000fc800078e02d0 */
[----:B------:R-:W-:-:S04]  /*4bd0*/  IMAD.WIDE R242, R231, 0x4, R126 ;  /* 0x00000004e7f27825 */ /* 0x000fc800078e027e */
[C---:B------:R-:W-:Y:S01]  /*4be0*/  IMAD.WIDE R244, R231.reuse, 0x4, R202 ;  /* 0x00000004e7f47825 */ /* 0x040fe200078e02ca */
[----:B------:R-:W-:Y:S01]  /*4bf0*/  @!PT LDS RZ, [RZ] ;  /* 0x00000000fffff984 */ /* 0x000fe20000000800 */
[----:B------:R-:W-:Y:S01]  /*4c00*/  @!PT LDS RZ, [RZ] ;  /* 0x00000000fffff984 */ /* 0x000fe20000000800 */
[----:B------:R-:W-:Y:S01]  /*4c10*/  @!PT LDS RZ, [RZ] ;  /* 0x00000000fffff984 */ /* 0x000fe20000000800 */
[----:B------:R2:W-:Y:S01]  /*4c20*/  LDGSTS.E [R18+0x18000], desc[UR20][R158.64], P3 ;  /* 0x180000009e127fae */ /* 0x0005e200099a1014 */
[----:B------:R-:W-:Y:S02]  /*4c30*/  ISETP.NE.U32.AND P3, PT, R44, RZ, PT ;  /* 0x000000ff2c00720c */ /* 0x000fe40003f65070 */
[----:B------:R-:W-:Y:S01]  /*4c40*/  SHF.R.S32.HI R44, RZ, 0x1f, R231 ;  /* 0x0000001fff2c7819 */ /* 0x000fe200000114e7 */
[----:B------:R-:W-:Y:S01]  /*4c50*/  LDGSTS.E [R18+0x18008], desc[UR20][R210.64], P2 ;  /* 0x18008000d2127fae */ /* 0x000fe200091a1014 */
[----:B------:R-:W-:Y:S02]  /*4c60*/  ISETP.NE.U32.AND P2, PT, R48, RZ, PT ;  /* 0x000000ff3000720c */ /* 0x000fe40003f45070 */
[C---:B------:R-:W-:Y:S01]  /*4c70*/  SHF.L.U64.HI R48, R231.reuse, 0x2, R44 ;  /* 0x00000002e7307819 */ /* 0x040fe2000001022c */
[----:B------:R-:W-:Y:S01]  /*4c80*/  LDGSTS.E [R22+0x18000], desc[UR20][R208.64], P4 ;  /* 0x18000000d0167fae */ /* 0x000fe2000a1a1014 */
[----:B------:R-:W-:Y:S01]  /*4c90*/  ISETP.NE.U32.AND P4, PT, R46, RZ, PT ;  /* 0x000000ff2e00720c */ /* 0x000fe20003f85070 */
[----:B------:R-:W-:-:S02]  /*4ca0*/  IMAD.SHL.U32 R46, R231, 0x4, RZ ;  /* 0x00000004e72e7824 */ /* 0x000fc400078e00ff */
[----:B------:R3:W-:Y:S01]  /*4cb0*/  LDGSTS.E [R22+0x18008], desc[UR20][R206.64], P5 ;  /* 0x18008000ce167fae */ /* 0x0007e2000a9a1014 */
[----:B------:R-:W-:Y:S01]  /*4cc0*/  ISETP.NE.U32.AND P5, PT, R52, RZ, PT ;  /* 0x000000ff3400720c */ /* 0x000fe20003fa5070 */
[----:B--2---:R-:W-:Y:S02]  /*4cd0*/  IMAD.WIDE R158, R231, 0x4, R158 ;  /* 0x00000004e79e7825 */ /* 0x004fe400078e029e */
[----:B------:R-:W-:Y:S01]  /*4ce0*/  LDGSTS.E [R26+0x18000], desc[UR20][R126.64], P6 ;  /* 0x180000007e1a7fae */ /* 0x000fe2000b1a1014 */
[----:B------:R-:W-:-:S03]  /*4cf0*/  ISETP.NE.U32.AND P6, PT, R76, RZ, PT ;  /* 0x000000ff4c00720c */ /* 0x000fc60003fc5070 */
[----:B------:R-:W-:Y:S01]  /*4d00*/  LDGSTS.E [R26+0x18008], desc[UR20][R204.64], P1 ;  /* 0x18008000cc1a7fae */ /* 0x000fe200089a1014 */
[----:B------:R-:W-:-:S03]  /*4d10*/  ISETP.NE.U32.AND P1, PT, R58, RZ, PT ;  /* 0x000000ff3a00720c */ /* 0x000fc60003f25070 */
[----:B------:R-:W-:Y:S01]  /*4d20*/  LDGSTS.E [R30+0x18000], desc[UR20][R202.64], P3 ;  /* 0x18000000ca1e7fae */ /* 0x000fe200099a1014 */
[----:B------:R-:W-:Y:S01]  /*4d30*/  ISETP.NE.U32.AND P3, PT, R50, RZ, PT ;  /* 0x000000ff3200720c */ /* 0x000fe20003f65070 */
[----:B---3--:R-:W-:Y:S02]  /*4d40*/  IMAD.WIDE R206, R231, 0x4, R206 ;  /* 0x00000004e7ce7825 */ /* 0x008fe400078e02ce */
[----:B------:R-:W-:Y:S01]  /*4d50*/  LDGSTS.E [R30+0x18008], desc[UR20][R200.64], P2 ;  /* 0x18008000c81e7fae */ /* 0x000fe200091a1014 */
[----:B------:R-:W-:-:S03]  /*4d60*/  ISETP.NE.U32.AND P2, PT, R56, RZ, PT ;  /* 0x000000ff3800720c */ /* 0x000fc60003f45070 */
[----:B------:R-:W-:Y:S01]  /*4d70*/  LDGSTS.E [R223+0x18000], desc[UR20][R128.64], P4 ;  /* 0x1800000080df7fae */ /* 0x000fe2000a1a1014 */
[----:B------:R-:W-:-:S03]  /*4d80*/  ISETP.GT.AND P4, PT, R12, 0x7f, PT ;  /* 0x0000007f0c00780c */ /* 0x000fc60003f84270 */
[----:B------:R-:W-:Y:S01]  /*4d90*/  LDGSTS.E [R223+0x18008], desc[UR20][R198.64], P5 ;  /* 0x18008000c6df7fae */ /* 0x000fe2000a9a1014 */
[----:B------:R-:W-:Y:S02]  /*4da0*/  ISETP.NE.U32.AND P5, PT, R54, RZ, PT ;  /* 0x000000ff3600720c */ /* 0x000fe40003fa5070 */
[----:B------:R-:W-:Y:S01]  /*4db0*/  SEL R60, R60, RZ, P4 ;  /* 0x000000ff3c3c7207 */ /* 0x000fe20002000000 */
[----:B------:R-:W-:Y:S01]  /*4dc0*/  LDGSTS.E [R225+0x18000], desc[UR20][R196.64], P6 ;  /* 0x18000000c4e17fae */ /* 0x000fe2000b1a1014 */
[----:B------:R-:W-:Y:S02]  /*4dd0*/  ISETP.NE.U32.AND P6, PT, R72, RZ, PT ;  /* 0x000000ff4800720c */ /* 0x000fe40003fc5070 */
[----:B------:R-:W-:Y:S01]  /*4de0*/  SEL R74, R74, RZ, P4 ;  /* 0x000000ff4a4a7207 */ /* 0x000fe20002000000 */
[----:B------:R-:W-:Y:S01]  /*4df0*/  LDGSTS.E [R225+0x18008], desc[UR20][R194.64], P1 ;  /* 0x18008000c2e17fae */ /* 0x000fe200089a1014 */
[----:B------:R-:W-:Y:S02]  /*4e00*/  ISETP.NE.U32.AND P1, PT, R60, RZ, PT ;  /* 0x000000ff3c00720c */ /* 0x000fe40003f25070 */
[----:B------:R-:W-:Y:S01]  /*4e10*/  SEL R70, R70, RZ, P4 ;  /* 0x000000ff46467207 */ /* 0x000fe20002000000 */
[----:B------:R-:W-:Y:S01]  /*4e20*/  LDGSTS.E [R227+0x18000], desc[UR20][R192.64], P3 ;  /* 0x18000000c0e37fae */ /* 0x000fe200099a1014 */
[----:B------:R-:W-:-:S02]  /*4e30*/  ISETP.NE.U32.AND P3, PT, R62, RZ, PT ;  /* 0x000000ff3e00720c */ /* 0x000fc40003f65070 */
[----:B------:R-:W-:Y:S01]  /*4e40*/  SEL R64, R64, RZ, P4 ;  /* 0x000000ff40407207 */ /* 0x000fe20002000000 */
[----:B------:R-:W-:Y:S01]  /*4e50*/  LDGSTS.E [R227+0x18008], desc[UR20][R190.64], P2 ;  /* 0x18008000bee37fae */ /* 0x000fe200091a1014 */
[----:B------:R-:W-:-:S03]  /*4e60*/  ISETP.NE.U32.AND P2, PT, R74, RZ, PT ;  /* 0x000000ff4a00720c */ /* 0x000fc60003f45070 */
[----:B------:R2:W-:Y:S01]  /*4e70*/  LDGSTS.E [R229+0x18000], desc[UR20][R120.64], P5 ;  /* 0x1800000078e57fae */ /* 0x0005e2000a9a1014 */
[----:B------:R-:W-:-:S05]  /*4e80*/  ISETP.NE.U32.AND P5, PT, R70, RZ, PT ;  /* 0x000000ff4600720c */ /* 0x000fca0003fa5070 */
[----:B------:R3:W-:Y:S01]  /*4e90*/  LDGSTS.E [R229+0x18008], desc[UR20][R156.64], P3 ;  /* 0x180080009ce57fae */ /* 0x0007e200099a1014 */
[----:B------:R-:W-:-:S03]  /*4ea0*/  IADD3 R188, P3, PT, R158, R46, RZ ;  /* 0x0000002e9ebc7210 */ /* 0x000fc60007f7e0ff */
[----:B------:R-:W0:Y:S02]  /*4eb0*/  LDGDEPBAR ;  /* 0x00000000000079af */ /* 0x000e240000000000 */
[----:B------:R-:W-:Y:S01]  /*4ec0*/  IMAD.X R189, R159, 0x1, R48, P3 ;  /* 0x000000019fbd7824 */ /* 0x000fe200018e0630 */
[----:B------:R-:W-:Y:S01]  /*4ed0*/  IADD3 R210, P3, PT, R238, R46, RZ ;  /* 0x0000002eeed27210 */ /* 0x000fe20007f7e0ff */
[----:B------:R4:W-:Y:S01]  /*4ee0*/  LDGSTS.E [R233+0x8000], desc[UR20][R122.64], P6 ;  /* 0x080000007ae97fae */ /* 0x0009e2000b1a1014 */
[----:B--2---:R-:W-:-:S03]  /*4ef0*/  IMAD.WIDE R120, R231, 0x4, R120 ;  /* 0x00000004e7787825 */ /* 0x004fc600078e0278 */
[----:B------:R2:W-:Y:S01]  /*4f00*/  LDGSTS.E [R233+0x8400], desc[UR20][R160.64], P6 ;  /* 0x08400000a0e97fae */ /* 0x0005e2000b1a1014 */
[----:B------:R-:W-:Y:S01]  /*4f10*/  IMAD.X R211, R239, 0x1, R48, P3 ;  /* 0x00000001efd37824 */ /* 0x000fe200018e0630 */
[----:B------:R-:W-:Y:S01]  /*4f20*/  ISETP.GE.AND P3, PT, R103, R42, PT ;  /* 0x0000002a6700720c */ /* 0x000fe20003f66270 */
[----:B---3--:R-:W-:Y:S01]  /*4f30*/  IMAD.WIDE R156, R231, 0x4, R156 ;  /* 0x00000004e79c7825 */ /* 0x008fe200078e029c */
[----:B------:R3:W-:Y:S04]  /*4f40*/  LDGSTS.E [R233+0x8800], desc[UR20][R166.64], P6 ;  /* 0x08800000a6e97fae */ /* 0x0007e8000b1a1014 */
[----:B------:R5:W-:Y:S01]  /*4f50*/  LDGSTS.E [R233+0x8c00], desc[UR20][R164.64], P6 ;  /* 0x08c00000a4e97fae */ /* 0x000be2000b1a1014 */
[----:B----4-:R-:W-:-:S03]  /*4f60*/  IMAD.WIDE R122, R119, 0x4, R122 ;  /* 0x00000004777a7825 */ /* 0x010fc600078e027a */
[----:B------:R4:W-:Y:S01]  /*4f70*/  LDGSTS.E [R233+0x9000], desc[UR20][R162.64], P6 ;  /* 0x09000000a2e97fae */ /* 0x0009e2000b1a1014 */
[----:B--2---:R-:W-:-:S03]  /*4f80*/  IMAD.WIDE R160, R119, 0x4, R160 ;  /* 0x0000000477a07825 */ /* 0x004fc600078e02a0 */
[----:B------:R2:W-:Y:S01]  /*4f90*/  LDGSTS.E [R233+0x9400], desc[UR20][R170.64], P6 ;  /* 0x09400000aae97fae */ /* 0x0005e2000b1a1014 */
[----:B---3--:R-:W-:-:S03]  /*4fa0*/  IMAD.WIDE R166, R119, 0x4, R166 ;  /* 0x0000000477a67825 */ /* 0x008fc600078e02a6 */
[----:B------:R3:W-:Y:S01]  /*4fb0*/  LDGSTS.E [R233+0x9800], desc[UR20][R212.64], P6 ;  /* 0x09800000d4e97fae */ /* 0x0007e2000b1a1014 */
[----:B-----5:R-:W-:-:S03]  /*4fc0*/  IMAD.WIDE R164, R119, 0x4, R164 ;  /* 0x0000000477a47825 */ /* 0x020fc600078e02a4 */
        /* <DEDUP_REMOVED lines=49> */
[----:B------:R-:W-:Y:S01]  /*52e0*/  ISETP.GE.AND P6, PT, R35, R42, PT ;  /* 0x0000002a2300720c */ /* 0x000fe20003fc6270 */
[C---:B----4-:R-:W-:Y:S02]  /*52f0*/  IMAD.WIDE R182, R119.reuse, 0x4, R182 ;  /* 0x0000000477b67825 */ /* 0x050fe400078e02b6 */
[----:B------:R-:W0:Y:S01]  /*5300*/  LDGDEPBAR ;  /* 0x00000000000079af */ /* 0x000e220000000000 */
[----:B------:R-:W-:Y:S01]  /*5310*/  SEL R50, RZ, 0x4, P6 ;  /* 0x00000004ff327807 */ /* 0x000fe20003000000 */
[C---:B--2---:R-:W-:Y:S01]  /*5320*/  IMAD.WIDE R184, R119.reuse, 0x4, R184 ;  /* 0x0000000477b87825 */ /* 0x044fe200078e02b8 */
[----:B------:R-:W-:Y:S02]  /*5330*/  BAR.SYNC.DEFER_BLOCKING 0x0 ;  /* 0x0000000000007b1d */ /* 0x000fe40000010000 */
[----:B------:R-:W-:Y:S01]  /*5340*/  SEL R50, R50, RZ, P4 ;  /* 0x000000ff32327207 */ /* 0x000fe20002000000 */
[----:B---3--:R-:W-:Y:S01]  /*5350*/  IMAD.WIDE R186, R119, 0x4, R186 ;  /* 0x0000000477ba7825 */ /* 0x008fe200078e02ba */
[----:B------:R-:W-:-:S03]  /*5360*/  IADD3 R208, P6, PT, R240, R46, RZ ;  /* 0x0000002ef0d07210 */ /* 0x000fc60007fde0ff */
[----:B-----5:R-:W-:-:S04]  /*5370*/  IMAD.WIDE R236, R119, 0x4, R236 ;  /* 0x0000000477ec7825 */ /* 0x020fc800078e02ec */
[----:B------:R-:W-:Y:S01]  /*5380*/  IMAD.X R209, R241, 0x1, R48, P6 ;  /* 0x00000001f1d17824 */ /* 0x000fe200030e0630 */
[----:B------:R-:W-:Y:S01]  /*5390*/  ISETP.GE.AND P6, PT, R113, R42, PT ;  /* 0x0000002a7100720c */ /* 0x000fe20003fc6270 */
[----:B------:R-:W-:Y:S01]  /*53a0*/  @!PT LDS RZ, [RZ] ;  /* 0x00000000fffff984 */ /* 0x000fe20000000800 */
[----:B------:R-:W-:Y:S01]  /*53b0*/  @!PT LDS RZ, [RZ] ;  /* 0x00000000fffff984 */ /* 0x000fe20000000800 */
[----:B------:R-:W-:Y:S01]  /*53c0*/  @!PT LDS RZ, [RZ] ;  /* 0x00000000fffff984 */ /* 0x000fe20000000800 */
[----:B------:R2:W-:Y:S01]  /*53d0*/  LDGSTS.E [R18+0x1a000], desc[UR20][R158.64], P1 ;  /* 0x1a0000009e127fae */ /* 0x0005e200089a1014 */
[----:B------:R-:W-:-:S03]  /*53e0*/  ISETP.NE.U32.AND P1, PT, R64, RZ, PT ;  /* 0x000000ff4000720c */ /* 0x000fc60003f25070 */
[----:B------:R3:W-:Y:S01]  /*53f0*/  LDGSTS.E [R18+0x1a008], desc[UR20][R238.64], P2 ;  /* 0x1a008000ee127fae */ /* 0x0007e200091a1014 */
[----:B------:R-:W-:Y:S02]  /*5400*/  ISETP.NE.U32.AND P2, PT, R50, RZ, PT ;  /* 0x000000ff3200720c */ /* 0x000fe40003f45070 */
[----:B------:R-:W-:Y:S01]  /*5410*/  SEL R50, RZ, 0x4, P3 ;  /* 0x00000004ff327807 */ /* 0x000fe20001800000 */
[----:B------:R4:W-:Y:S01]  /*5420*/  LDGSTS.E [R22+0x1a000], desc[UR20][R240.64], P5 ;  /* 0x1a000000f0167fae */ /* 0x0009e2000a9a1014 */
[----:B------:R-:W-:Y:S02]  /*5430*/  ISETP.GE.AND P3, PT, R105, R42, PT ;  /* 0x0000002a6900720c */ /* 0x000fe40003f66270 */
[----:B------:R-:W-:Y:S02]  /*5440*/  SEL R50, R50, RZ, P4 ;  /* 0x000000ff32327207 */ /* 0x000fe40002000000 */
[----:B--2---:R-:W-:Y:S01]  /*5450*/  IADD3 R158, P5, PT, R206, R46, RZ ;  /* 0x0000002ece9e7210 */ /* 0x004fe20007fbe0ff */
[----:B------:R2:W-:Y:S01]  /*5460*/  LDGSTS.E [R22+0x1a008], desc[UR20][R206.64], P1 ;  /* 0x1a008000ce167fae */ /* 0x0005e200089a1014 */
[----:B------:R-:W-:Y:S01]  /*5470*/  ISETP.NE.U32.AND P1, PT, R50, RZ, PT ;  /* 0x000000ff3200720c */ /* 0x000fe20003f25070 */
[----:B---3--:R-:W-:Y:S01]  /*5480*/  IMAD.WIDE R238, R231, 0x4, R128 ;  /* 0x00000004e7ee7825 */ /* 0x008fe200078e0280 */
[----:B------:R-:W-:Y:S01]  /*5490*/  SEL R50, RZ, 0x4, P3 ;  /* 0x00000004ff327807 */ /* 0x000fe20001800000 */
[----:B------:R3:W-:Y:S01]  /*54a0*/  LDGSTS.E [R26+0x1a000], desc[UR20][R242.64], P2 ;  /* 0x1a000000f21a7fae */ /* 0x0007e200091a1014 */
[----:B------:R-:W-:Y:S01]  /*54b0*/  ISETP.GE.AND P3, PT, R107, R42, PT ;  /* 0x0000002a6b00720c */ /* 0x000fe20003f66270 */
[----:B------:R-:W-:Y:S01]  /*54c0*/  IMAD.X R159, R207, 0x1, R48, P5 ;  /* 0x00000001cf9f7824 */ /* 0x000fe200028e0630 */
[----:B------:R-:W-:Y:S01]  /*54d0*/  SEL R50, R50, RZ, P4 ;  /* 0x000000ff32327207 */ /* 0x000fe20002000000 */
[----:B----4-:R-:W-:Y:S01]  /*54e0*/  IMAD.WIDE R240, R231, 0x4, R196 ;  /* 0x00000004e7f07825 */ /* 0x010fe200078e02c4 */
[----:B------:R-:W-:-:S02]  /*54f0*/  SEL R52, RZ, 0x4, P3 ;  /* 0x00000004ff347807 */ /* 0x000fc40001800000 */
[----:B------:R-:W-:Y:S01]  /*5500*/  ISETP.NE.U32.AND P3, PT, R50, RZ, PT ;  /* 0x000000ff3200720c */ /* 0x000fe20003f65070 */
[----:B--2---:R-:W-:Y:S01]  /*5510*/  IMAD.WIDE R206, R231, 0x4, R204 ;  /* 0x00000004e7ce7825 */ /* 0x004fe200078e02cc */
[----:B------:R-:W-:Y:S02]  /*5520*/  IADD3 R126, P5, PT, R242, R46, RZ ;  /* 0x0000002ef27e7210 */ /* 0x000fe40007fbe0ff */
[-C--:B------:R-:W-:Y:S02]  /*5530*/  ISETP.GE.AND P2, PT, R109, R42.reuse, PT ;  /* 0x0000002a6d00720c */ /* 0x080fe40003f46270 */
[----:B------:R-:W-:Y:S01]  /*5540*/  SEL R52, R52, RZ, P4 ;  /* 0x000000ff34347207 */ /* 0x000fe20002000000 */
[----:B------:R-:W-:Y:S01]  /*5550*/  IMAD.X R127, R243, 0x1, R48, P5 ;  /* 0x00000001f37f7824 */ /* 0x000fe200028e0630 */
[----:B------:R-:W-:Y:S01]  /*5560*/  SEL R50, RZ, 0x4, P2 ;  /* 0x00000004ff327807 */ /* 0x000fe20001000000 */
[----:B------:R2:W-:Y:S01]  /*5570*/  LDGSTS.E [R26+0x1a008], desc[UR20][R206.64], P1 ;  /* 0x1a008000ce1a7fae */ /* 0x0005e200089a1014 */
[----:B------:R-:W-:Y:S01]  /*5580*/  ISETP.GE.AND P5, PT, R111, R42, PT ;  /* 0x0000002a6f00720c */ /* 0x000fe20003fa6270 */
[----:B---3--:R-:W-:Y:S01]  /*5590*/  IMAD.WIDE R242, R231, 0x4, R200 ;  /* 0x00000004e7f27825 */ /* 0x008fe200078e02c8 */
[----:B------:R-:W-:Y:S01]  /*55a0*/  IADD3 R204, P2, PT, R206, R46, RZ ;  /* 0x0000002ececc7210 */ /* 0x000fe20007f5e0ff */
[----:B------:R-:W-:Y:S01]  /*55b0*/  LDGSTS.E [R30+0x1a000], desc[UR20][R244.64], P3 ;  /* 0x1a000000f41e7fae */ /* 0x000fe200099a1014 */
[----:B------:R-:W-:-:S02]  /*55c0*/  SEL R50, R50, RZ, P4 ;  /* 0x000000ff32327207 */ /* 0x000fc40002000000 */
[-C--:B------:R-:W-:Y:S01]  /*55d0*/  IADD3 R128, P3, PT, R244, R46.reuse, RZ ;  /* 0x0000002ef4807210 */ /* 0x080fe20007f7e0ff */
[----:B------:R-:W-:Y:S01]  /*55e0*/  IMAD.X R205, R207, 0x1, R48, P2 ;  /* 0x00000001cfcd7824 */ /* 0x000fe200010e0630 */
[----:B------:R-:W-:Y:S02]  /*55f0*/  SEL R54, RZ, 0x4, P5 ;  /* 0x00000004ff367807 */ /* 0x000fe40002800000 */
[----:B------:R-:W-:Y:S01]  /*5600*/  ISETP.NE.U32.AND P5, PT, R52, RZ, PT ;  /* 0x000000ff3400720c */ /* 0x000fe20003fa5070 */
[----:B--2---:R-:W-:Y:S01]  /*5610*/  IMAD.WIDE R206, R231, 0x4, R198 ;  /* 0x00000004e7ce7825 */ /* 0x004fe200078e02c6 */
[----:B------:R-:W-:Y:S02]  /*5620*/  ISETP.NE.U32.AND P2, PT, R50, RZ, PT ;  /* 0x000000ff3200720c */ /* 0x000fe40003f45070 */
[----:B------:R-:W-:Y:S01]  /*5630*/  SEL R54, R54, RZ, P4 ;  /* 0x000000ff36367207 */ /* 0x000fe20002000000 */
[----:B------:R-:W-:Y:S01]  /*5640*/  IMAD.X R129, R245, 0x1, R48, P3 ;  /* 0x00000001f5817824 */ /* 0x000fe200018e0630 */
[----:B------:R-:W-:-:S02]  /*5650*/  IADD3 R198, P3, PT, R238, R46, RZ ;  /* 0x0000002eeec67210 */ /* 0x000fc40007f7e0ff */
[----:B------:R-:W-:Y:S02]  /*5660*/  ISETP.NE.U32.AND P1, PT, R54, RZ, PT ;  /* 0x000000ff3600720c */ /* 0x000fe40003f25070 */
[----:B------:R-:W-:Y:S01]  /*5670*/  SEL R50, RZ, 0x4, P6 ;  /* 0x00000004ff327807 */ /* 0x000fe20003000000 */
[--C-:B------:R-:W-:Y:S01]  /*5680*/  IMAD.X R199, R239, 0x1, R48.reuse, P3 ;  /* 0x00000001efc77824 */ /* 0x100fe200018e0630 */
[-C--:B------:R-:W-:Y:S01]  /*5690*/  IADD3 R196, P3, PT, R240, R46.reuse, RZ ;  /* 0x0000002ef0c47210 */ /* 0x080fe20007f7e0ff */
[----:B------:R-:W-:Y:S01]  /*56a0*/  LDGSTS.E [R30+0x1a008], desc[UR20][R242.64], P5 ;  /* 0x1a008000f21e7fae */ /* 0x000fe2000a9a1014 */
[----:B------:R-:W-:Y:S02]  /*56b0*/  SEL R50, R50, RZ, P4 ;  /* 0x000000ff32327207 */ /* 0x000fe40002000000 */
[----:B------:R-:W-:Y:S01]  /*56c0*/  IADD3 R200, P6, PT, R242, R46, RZ ;  /* 0x0000002ef2c87210 */ /* 0x000fe20007fde0ff */
[----:B------:R2:W-:Y:S01]  /*56d0*/  LDGSTS.E [R223+0x1a000], desc[UR20][R238.64], P2 ;  /* 0x1a000000eedf7fae */ /* 0x0005e200091a1014 */
[-C--:B------:R-:W-:Y:S01]  /*56e0*/  ISETP.GE.AND P2, PT, R115, R42.reuse, PT ;  /* 0x0000002a7300720c */ /* 0x080fe20003f46270 */
[--C-:B------:R-:W-:Y:S01]  /*56f0*/  IMAD.X R197, R241, 0x1, R48.reuse, P3 ;  /* 0x00000001f1c57824 */ /* 0x100fe200018e0630 */
[----:B------:R-:W-:Y:S01]  /*5700*/  ISETP.GE.AND P3, PT, R117, R42, PT ;  /* 0x0000002a7500720c */ /* 0x000fe20003f66270 */
[----:B------:R3:W-:Y:S01]  /*5710*/  LDGSTS.E [R223+0x1a008], desc[UR20][R206.64], P1 ;  /* 0x1a008000cedf7fae */ /* 0x0007e200089a1014 */
[----:B------:R-:W-:Y:S01]  /*5720*/  ISETP.NE.U32.AND P5, PT, R50, RZ, PT ;  /* 0x000000ff3200720c */ /* 0x000fe20003fa5070 */
[----:B------:R-:W-:Y:S01]  /*5730*/  IMAD.X R201, R243, 0x1, R48, P6 ;  /* 0x00000001f3c97824 */ /* 0x000fe200030e0630 */
[----:B------:R-:W-:-:S02]  /*5740*/  SEL R50, RZ, 0x4, P2 ;  /* 0x00000004ff327807 */ /* 0x000fc40001000000 */
[----:B------:R-:W-:Y:S02]  /*5750*/  SEL R52, RZ, 0x4, P3 ;  /* 0x00000004ff347807 */ /* 0x000fe40001800000 */
[----:B------:R-:W-:Y:S01]  /*5760*/  ISETP.GE.AND P1, PT, R4, R42, PT ;  /* 0x0000002a0400720c */ /* 0x000fe20003f26270 */
[----:B--2---:R-:W-:Y:S01]  /*5770*/  IMAD.WIDE R238, R231, 0x4, R192 ;  /* 0x00000004e7ee7825 */ /* 0x004fe200078e02c0 */
[----:B------:R-:W-:Y:S02]  /*5780*/  SEL R50, R50, RZ, P4 ;  /* 0x000000ff32327207 */ /* 0x000fe40002000000 */
[----:B------:R-:W-:Y:S02]  /*5790*/  SEL R52, R52, RZ, P4 ;  /* 0x000000ff34347207 */ /* 0x000fe40002000000 */
[----:B------:R-:W-:Y:S01]  /*57a0*/  IADD3 R202, P6, PT, R206, R46, RZ ;  /* 0x0000002ececa7210 */ /* 0x000fe20007fde0ff */
[----:B------:R2:W-:Y:S01]  /*57b0*/  LDGSTS.E [R225+0x1a000], desc[UR20][R240.64], P5 ;  /* 0x1a000000f0e17fae */ /* 0x0005e2000a9a1014 */
[----:B------:R-:W-:-:S02]  /*57c0*/  SEL R54, RZ, 0x4, P1 ;  /* 0x00000004ff367807 */ /* 0x000fc40000800000 */
[----:B------:R-:W-:Y:S01]  /*57d0*/  ISETP.NE.U32.AND P2, PT, R50, RZ, PT ;  /* 0x000000ff3200720c */ /* 0x000fe20003f45070 */
[----:B------:R-:W-:Y:S01]  /*57e0*/  IMAD.X R203, R207, 0x1, R48, P6 ;  /* 0x00000001cfcb7824 */ /* 0x000fe200030e0630 */
[----:B------:R-:W-:Y:S01]  /*57f0*/  ISETP.NE.U32.AND P1, PT, R52, RZ, PT ;  /* 0x000000ff3400720c */ /* 0x000fe20003f25070 */
[----:B---3--:R-:W-:Y:S01]  /*5800*/  IMAD.WIDE R206, R231, 0x4, R194 ;  /* 0x00000004e7ce7825 */ /* 0x008fe200078e02c2 */
[-C--:B------:R-:W-:Y:S02]  /*5810*/  ISETP.GE.AND P6, PT, R217, R42.reuse, PT ;  /* 0x0000002ad900720c */ /* 0x080fe40003fc6270 */
[-C--:B------:R-:W-:Y:S02]  /*5820*/  ISETP.GE.AND P3, PT, R219, R42.reuse, PT ;  /* 0x0000002adb00720c */ /* 0x080fe40003f66270 */
[----:B------:R-:W-:Y:S01]  /*5830*/  ISETP.GE.AND P5, PT, R221, R42, PT ;  /* 0x0000002add00720c */ /* 0x000fe20003fa6270 */
[----:B--2---:R-:W-:Y:S01]  /*5840*/  IMAD.WIDE R240, R231, 0x4, R190 ;  /* 0x00000004e7f07825 */ /* 0x004fe200078e02be */
[----:B------:R-:W-:-:S02]  /*5850*/  SEL R42, RZ, 0x4, P6 ;  /* 0x00000004ff2a7807 */ /* 0x000fc40003000000 */
[----:B------:R-:W-:Y:S01]  /*5860*/  SEL R50, RZ, 0x4, P3 ;  /* 0x00000004ff327807 */ /* 0x000fe20001800000 */
[----:B------:R2:W-:Y:S01]  /*5870*/  LDGSTS.E [R225+0x1a008], desc[UR20][R206.64], P2 ;  /* 0x1a008000cee17fae */ /* 0x0005e200091a1014 */
[----:B------:R-:W-:Y:S02]  /*5880*/  SEL R42, R42, RZ, P4 ;  /* 0x000000ff2a2a7207 */ /* 0x000fe40002000000 */
[----:B------:R-:W-:Y:S01]  /*5890*/  SEL R52, RZ, 0x4, P5 ;  /* 0x00000004ff347807 */ /* 0x000fe20002800000 */
[----:B------:R3:W-:Y:S01]  /*58a0*/  LDGSTS.E [R227+0x1a000], desc[UR20][R238.64], P1 ;  /* 0x1a000000eee37fae */ /* 0x0007e200089a1014 */
[----:B------:R-:W-:Y:S02]  /*58b0*/  IADD3 R190, P1, PT, R240, R46, RZ ;  /* 0x0000002ef0be7210 */ /* 0x000fe40007f3e0ff */
[----:B------:R-:W-:Y:S02]  /*58c0*/  ISETP.NE.U32.AND P5, PT, R42, RZ, PT ;  /* 0x000000ff2a00720c */ /* 0x000fe40003fa5070 */
[----:B------:R-:W-:Y:S01]  /*58d0*/  SHF.R.S32.HI R42, RZ, 0x1f, R119 ;  /* 0x0000001fff2a7819 */ /* 0x000fe20000011477 */
[----:B------:R-:W-:Y:S01]  /*58e0*/  IMAD.X R191, R241, 0x1, R48, P1 ;  /* 0x00000001f1bf7824 */ /* 0x000fe200008e0630 */
[----:B------:R-:W-:-:S02]  /*58f0*/  SEL R50, R50, RZ, P4 ;  /* 0x000000ff32327207 */ /* 0x000fc40002000000 */
[----:B------:R-:W-:Y:S02]  /*5900*/  SEL R52, R52, RZ, P4 ;  /* 0x000000ff34347207 */ /* 0x000fe40002000000 */
[----:B------:R-:W-:Y:S02]  /*5910*/  IADD3 R194, P6, PT, R206, R46, RZ ;  /* 0x0000002ecec27210 */ /* 0x000fe40007fde0ff */
[----:B------:R-:W-:Y:S02]  /*5920*/  SEL R54, R54, RZ, P4 ;  /* 0x000000ff36367207 */ /* 0x000fe40002000000 */
[----:B------:R-:W-:Y:S01]  /*5930*/  SHF.L.U64.HI R249, R119, 0x2, R42 ;  /* 0x0000000277f97819 */ /* 0x000fe2000001022a */
[----:B------:R-:W-:Y:S01]  /*5940*/  IMAD.X R195, R207, 0x1, R48, P6 ;  /* 0x00000001cfc37824 */ /* 0x000fe200030e0630 */
[----:B--2---:R-:W-:Y:S01]  /*5950*/  IADD3 R206, P1, PT, R122, R247, RZ ;  /* 0x000000f77ace7210 */ /* 0x004fe20007f3e0ff */
[----:B------:R2:W-:Y:S01]  /*5960*/  LDGSTS.E [R227+0x1a008], desc[UR20][R240.64], P5 ;  /* 0x1a008000f0e37fae */ /* 0x0005e2000a9a1014 */
[----:B------:R-:W-:Y:S01]  /*5970*/  ISETP.NE.U32.AND P2, PT, R50, RZ, PT ;  /* 0x000000ff3200720c */ /* 0x000fe20003f45070 */
[----:B------:R-:W-:Y:S01]  /*5980*/  VIADD R50, R6, 0xffffff80 ;  /* 0xffffff8006327836 */ /* 0x000fe20000000000 */
[----:B------:R-:W-:Y:S01]  /*5990*/  ISETP.NE.U32.AND P4, PT, R52, RZ, PT ;  /* 0x000000ff3400720c */ /* 0x000fe20003f85070 */
[----:B------:R-:W-:Y:S01]  /*59a0*/  IMAD.X R207, R123, 0x1, R249, P1 ;  /* 0x000000017bcf7824 */ /* 0x000fe200008e06f9 */
[----:B------:R-:W-:-:S02]  /*59b0*/  ISETP.NE.U32.AND P3, PT, R54, RZ, PT ;  /* 0x000000ff3600720c */ /* 0x000fc40003f65070 */
[----:B------:R-:W-:Y:S02]  /*59c0*/  IADD3 R192, P6, PT, R238, R46, RZ ;  /* 0x0000002eeec07210 */ /* 0x000fe40007fde0ff */
[----:B---3--:R-:W-:-:S03]  /*59d0*/  IADD3 R238, P1, PT, R160, R247, RZ ;  /* 0x000000f7a0ee7210 */ /* 0x008fc60007f3e0ff */
[----:B------:R-:W-:Y:S02]  /*59e0*/  IMAD.X R193, R239, 0x1, R48, P6 ;  /* 0x00000001efc17824 */ /* 0x000fe400030e0630 */
[----:B------:R-:W-:Y:S01]  /*59f0*/  IMAD.X R239, R161, 0x1, R249, P1 ;  /* 0x00000001a1ef7824 */ /* 0x000fe200008e06f9 */
[-C--:B------:R-:W-:Y:S01]  /*5a00*/  IADD3 R242, P1, PT, R164, R247.reuse, RZ ;  /* 0x000000f7a4f27210 */ /* 0x080fe20007f3e0ff */
[----:B------:R-:W-:Y:S01]  /*5a10*/  LDGSTS.E [R229+0x1a000], desc[UR20][R120.64], P2 ;  /* 0x1a00000078e57fae */ /* 0x000fe200091a1014 */
[----:B--2---:R-:W-:-:S03]  /*5a20*/  IADD3 R240, P2, PT, R166, R247, RZ ;  /* 0x000000f7a6f07210 */ /* 0x004fc60007f5e0ff */
[----:B------:R-:W-:Y:S01]  /*5a30*/  LDGSTS.E [R229+0x1a008], desc[UR20][R156.64], P4 ;  /* 0x1a0080009ce57fae */ /* 0x000fe2000a1a1014 */
[--C-:B------:R-:W-:Y:S02]  /*5a40*/  IMAD.X R243, R165, 0x1, R249.reuse, P1 ;  /* 0x00000001a5f37824 */ /* 0x100fe400008e06f9 */
[----:B------:R-:W-:Y:S01]  /*5a50*/  IMAD.X R241, R167, 0x1, R249, P2 ;  /* 0x00000001a7f17824 */ /* 0x000fe200010e06f9 */
[----:B------:R-:W0:Y:S01]  /*5a60*/  LDGDEPBAR ;  /* 0x00000000000079af */ /* 0x000e220000000000 */
[----:B------:R-:W-:-:S03]  /*5a70*/  IADD3 R244, P2, PT, R162, R247, RZ ;  /* 0x000000f7a2f47210 */ /* 0x000fc60007f5e0ff */
[----:B------:R2:W-:Y:S02]  /*5a80*/  LDGSTS.E [R233+0xc000], desc[UR20][R122.64], P3 ;  /* 0x0c0000007ae97fae */ /* 0x0005e400099a1014 */
[----:B------:R-:W-:Y:S02]  /*5a90*/  IMAD.X R245, R163, 0x1, R249, P2 ;  /* 0x00000001a3f57824 */ /* 0x000fe400010e06f9 */
[----:B------:R3:W-:Y:S04]  /*5aa0*/  LDGSTS.E [R233+0xc400], desc[UR20][R160.64], P3 ;  /* 0x0c400000a0e97fae */ /* 0x0007e800099a1014 */
[----:B------:R4:W-:Y:S01]  /*5ab0*/  LDGSTS.E [R233+0xc800], desc[UR20][R166.64], P3 ;  /* 0x0c800000a6e97fae */ /* 0x0009e200099a1014 */
[----:B--2---:R-:W-:-:S03]  /*5ac0*/  IADD3 R122, P1, PT, R170, R247, RZ ;  /* 0x000000f7aa7a7210 */ /* 0x004fc60007f3e0ff */
[----:B------:R2:W-:Y:S01]  /*5ad0*/  LDGSTS.E [R233+0xcc00], desc[UR20][R164.64], P3 ;  /* 0x0cc00000a4e97fae */ /* 0x0005e200099a1014 */
[-C--:B---3--:R-:W-:Y:S01]  /*5ae0*/  IADD3 R160, P2, PT, R212, R247.reuse, RZ ;  /* 0x000000f7d4a07210 */ /* 0x088fe20007f5e0ff */
[--C-:B------:R-:W-:Y:S02]  /*5af0*/  IMAD.X R123, R171, 0x1, R249.reuse, P1 ;  /* 0x00000001ab7b7824 */ /* 0x100fe400008e06f9 */
[----:B------:R3:W-:Y:S01]  /*5b00*/  LDGSTS.E [R233+0xd000], desc[UR20][R162.64], P3 ;  /* 0x0d000000a2e97fae */ /* 0x0007e200099a1014 */
[----:B----4-:R-:W-:Y:S01]  /*5b10*/  IADD3 R166, P1, PT, R140, R247, RZ ;  /* 0x000000f78ca67210 */ /* 0x010fe20007f3e0ff */
[--C-:B------:R-:W-:Y:S02]  /*5b20*/  IMAD.X R161, R213, 0x1, R249.reuse, P2 ;  /* 0x00000001d5a17824 */ /* 0x100fe400010e06f9 */
[----:B------:R4:W-:Y:S02]  /*5b30*/  LDGSTS.E [R233+0xd400], desc[UR20][R170.64], P3 ;  /* 0x0d400000aae97fae */ /* 0x0009e400099a1014 */
[----:B------:R-:W-:-:S02]  /*5b40*/  IMAD.X R167, R141, 0x1, R249, P1 ;  /* 0x000000018da77824 */ /* 0x000fc400008e06f9 */
[----:B------:R5:W-:Y:S01]  /*5b50*/  LDGSTS.E [R233+0xd800], desc[UR20][R212.64], P3 ;  /* 0x0d800000d4e97fae */ /* 0x000be200099a1014 */
[-C--:B--2---:R-:W-:Y:S02]  /*5b60*/  IADD3 R164, P2, PT, R142, R247.reuse, RZ ;  /* 0x000000f78ea47210 */ /* 0x084fe40007f5e0ff */
[-C--:B---3--:R-:W-:Y:S01]  /*5b70*/  IADD3 R162, P1, PT, R144, R247.reuse, RZ ;  /* 0x000000f790a27210 */ /* 0x088fe20007f3e0ff */
[----:B------:R2:W-:Y:S02]  /*5b80*/  LDGSTS.E [R233+0xdc00], desc[UR20][R140.64], P3 ;  /* 0x0dc000008ce97fae */ /* 0x0005e400099a1014 */
[--C-:B------:R-:W-:Y:S01]  /*5b90*/  IMAD.X R165, R143, 0x1, R249.reuse, P2 ;  /* 0x000000018fa57824 */ /* 0x100fe200010e06f9 */
[-C--:B----4-:R-:W-:Y:S01]  /*5ba0*/  IADD3 R170, P2, PT, R146, R247.reuse, RZ ;  /* 0x000000f792aa7210 */ /* 0x090fe20007f5e0ff */
[----:B------:R-:W-:Y:S01]  /*5bb0*/  IMAD.X R163, R145, 0x1, R249, P1 ;  /* 0x0000000191a37824 */ /* 0x000fe200008e06f9 */
[----:B------:R3:W-:Y:S01]  /*5bc0*/  LDGSTS.E [R233+0xe000], desc[UR20][R142.64], P3 ;  /* 0x0e0000008ee97fae */ /* 0x0007e200099a1014 */
[----:B-----5:R-:W-:-:S02]  /*5bd0*/  IADD3 R212, P1, PT, R148, R247, RZ ;  /* 0x000000f794d47210 */ /* 0x020fc40007f3e0ff */
[--C-:B------:R-:W-:Y:S01]  /*5be0*/  IMAD.X R171, R147, 0x1, R249.reuse, P2 ;  /* 0x0000000193ab7824 */ /* 0x100fe200010e06f9 */
[----:B------:R4:W-:Y:S02]  /*5bf0*/  LDGSTS.E [R233+0xe400], desc[UR20][R144.64], P3 ;  /* 0x0e40000090e97fae */ /* 0x0009e400099a1014 */
[--C-:B------:R-:W-:Y:S02]  /*5c00*/  IMAD.X R213, R149, 0x1, R249.reuse, P1 ;  /* 0x0000000195d57824 */ /* 0x100fe400008e06f9 */
[----:B------:R5:W-:Y:S01]  /*5c10*/  LDGSTS.E [R233+0xe800], desc[UR20][R146.64], P3 ;  /* 0x0e80000092e97fae */ /* 0x000be200099a1014 */
[-C--:B--2---:R-:W-:Y:S02]  /*5c20*/  IADD3 R140, P2, PT, R150, R247.reuse, RZ ;  /* 0x000000f7968c7210 */ /* 0x084fe40007f5e0ff */
[-C--:B---3--:R-:W-:Y:S01]  /*5c30*/  IADD3 R142, P1, PT, R152, R247.reuse, RZ ;  /* 0x000000f7988e7210 */ /* 0x088fe20007f3e0ff */
[----:B------:R2:W-:Y:S02]  /*5c40*/  LDGSTS.E [R233+0xec00], desc[UR20][R148.64], P3 ;  /* 0x0ec0000094e97fae */ /* 0x0005e400099a1014 */
[--C-:B------:R-:W-:Y:S01]  /*5c50*/  IMAD.X R141, R151, 0x1, R249.reuse, P2 ;  /* 0x00000001978d7824 */ /* 0x100fe200010e06f9 */
[-C--:B----4-:R-:W-:Y:S01]  /*5c60*/  IADD3 R144, P2, PT, R154, R247.reuse, RZ ;  /* 0x000000f79a907210 */ /* 0x090fe20007f5e0ff */
[----:B------:R3:W-:Y:S01]  /*5c70*/  LDGSTS.E [R233+0xf000], desc[UR20][R150.64], P3 ;  /* 0x0f00000096e97fae */ /* 0x0007e200099a1014 */
[----:B------:R-:W-:Y:S01]  /*5c80*/  IMAD.X R143, R153, 0x1, R249, P1 ;  /* 0x00000001998f7824 */ /* 0x000fe200008e06f9 */
[----:B-----5:R-:W-:-:S02]  /*5c90*/  IADD3 R146, P4, PT, R124, R247, RZ ;  /* 0x000000f77c927210 */ /* 0x020fc40007f9e0ff */
[----:B------:R4:W-:Y:S01]  /*5ca0*/  LDGSTS.E [R233+0xf400], desc[UR20][R152.64], P3 ;  /* 0x0f40000098e97fae */ /* 0x0009e200099a1014 */
[--C-:B------:R-:W-:Y:S01]  /*5cb0*/  IMAD.X R145, R155, 0x1, R249.reuse, P2 ;  /* 0x000000019b917824 */ /* 0x100fe200010e06f9 */
[-C--:B--2---:R-:W-:Y:S02]  /*5cc0*/  IADD3 R148, P1, PT, R130, R247.reuse, RZ ;  /* 0x000000f782947210 */ /* 0x084fe40007f3e0ff */
[----:B------:R2:W-:Y:S01]  /*5cd0*/  LDGSTS.E [R233+0xf800], desc[UR20][R154.64], P3 ;  /* 0x0f8000009ae97fae */ /* 0x0005e200099a1014 */
[--C-:B------:R-:W-:Y:S01]  /*5ce0*/  IMAD.X R147, R125, 0x1, R249.reuse, P4 ;  /* 0x000000017d937824 */ /* 0x100fe200020e06f9 */
[----:B------:R-:W-:Y:S02]  /*5cf0*/  IADD3 R120, P4, PT, R120, R46, RZ ;  /* 0x0000002e78787210 */ /* 0x000fe40007f9e0ff */
[----:B------:R5:W-:Y:S01]  /*5d00*/  LDGSTS.E [R233+0xfc00], desc[UR20][R124.64], P3 ;  /* 0x0fc000007ce97fae */ /* 0x000be200099a1014 */
[----:B------:R-:W-:Y:S01]  /*5d10*/  IMAD.X R149, R131, 0x1, R249, P1 ;  /* 0x0000000183957824 */ /* 0x000fe200008e06f9 */
[-C--:B---3--:R-:W-:Y:S01]  /*5d20*/  IADD3 R150, P1, PT, R132, R247.reuse, RZ ;  /* 0x000000f784967210 */ /* 0x088fe20007f3e0ff */
[----:B------:R-:W-:Y:S01]  /*5d30*/  IMAD.X R121, R121, 0x1, R48, P4 ;  /* 0x0000000179797824 */ /* 0x000fe200020e0630 */
[----:B------:R3:W-:Y:S01]  /*5d40*/  LDGSTS.E [R235+0xc200], desc[UR20][R130.64], P3 ;  /* 0x0c20000082eb7fae */ /* 0x0007e200099a1014 */
[----:B----4-:R-:W-:-:S02]  /*5d50*/  IADD3 R152, P2, PT, R134, R247, RZ ;  /* 0x000000f786987210 */ /* 0x010fc40007f5e0ff */
[--C-:B------:R-:W-:Y:S01]  /*5d60*/  IMAD.X R151, R133, 0x1, R249.reuse, P1 ;  /* 0x0000000185977824 */ /* 0x100fe200008e06f9 */
[----:B------:R1:W-:Y:S01]  /*5d70*/  LDGSTS.E [R235+0xc600], desc[UR20][R132.64], P3 ;  /* 0x0c60000084eb7fae */ /* 0x0003e200099a1014 */
[-C--:B--2---:R-:W-:Y:S01]  /*5d80*/  IADD3 R154, P1, PT, R136, R247.reuse, RZ ;  /* 0x000000f7889a7210 */ /* 0x084fe20007f3e0ff */
[--C-:B------:R-:W-:Y:S02]  /*5d90*/  IMAD.X R153, R135, 0x1, R249.reuse, P2 ;  /* 0x0000000187997824 */ /* 0x100fe400010e06f9 */
[----:B------:R1:W-:Y:S01]  /*5da0*/  LDGSTS.E [R235+0xca00], desc[UR20][R134.64], P3 ;  /* 0x0ca0000086eb7fae */ /* 0x0003e200099a1014 */
[----:B-----5:R-:W-:Y:S01]  /*5db0*/  IADD3 R124, P2, PT, R138, R247, RZ ;  /* 0x000000f78a7c7210 */ /* 0x020fe20007f5e0ff */
[--C-:B------:R-:W-:Y:S01]  /*5dc0*/  IMAD.X R155, R137, 0x1, R249.reuse, P1 ;  /* 0x00000001899b7824 */ /* 0x100fe200008e06f9 */
[----:B------:R-:W-:Y:S01]  /*5dd0*/  ISETP.GE.AND P1, PT, R3, R50, PT ;  /* 0x000000320300720c */ /* 0x000fe20003f26270 */
[----:B------:R1:W-:Y:S01]  /*5de0*/  LDGSTS.E [R235+0xce00], desc[UR20][R136.64], P3 ;  /* 0x0ce0000088eb7fae */ /* 0x0003e200099a1014 */
[----:B---3--:R-:W-:Y:S01]  /*5df0*/  IADD3 R130, P4, PT, R156, R46, RZ ;  /* 0x0000002e9c827210 */ /* 0x008fe20007f9e0ff */
[----:B------:R-:W-:Y:S01]  /*5e00*/  IMAD.X R125, R139, 0x1, R249, P2 ;  /* 0x000000018b7d7824 */ /* 0x000fe200010e06f9 */
[----:B------:R-:W-:Y:S01]  /*5e10*/  SEL R52, RZ, 0x4, P1 ;  /* 0x00000004ff347807 */ /* 0x000fe20000800000 */
[----:B------:R1:W-:Y:S01]  /*5e20*/  LDGSTS.E [R235+0xd200], desc[UR20][R138.64], P3 ;  /* 0x0d2000008aeb7fae */ /* 0x0003e200099a1014 */
[----:B------:R-:W-:Y:S01]  /*5e30*/  ISETP.GE.AND P1, PT, R25, R50, PT ;  /* 0x000000321900720c */ /* 0x000fe20003f26270 */
[----:B------:R-:W-:Y:S01]  /*5e40*/  IMAD.X R131, R157, 0x1, R48, P4 ;  /* 0x000000019d837824 */ /* 0x000fe200020e0630 */
[----:B------:R-:W-:Y:S01]  /*5e50*/  ISETP.GT.AND P2, PT, R12, 0x9f, PT ;  /* 0x0000009f0c00780c */ /* 0x000fe20003f44270 */
[----:B------:R1:W-:Y:S01]  /*5e60*/  LDGSTS.E [R235+0xd600], desc[UR20][R214.64], P3 ;  /* 0x0d600000d6eb7fae */ /* 0x0003e200099a1014 */
[----:B------:R-:W-:-:S02]  /*5e70*/  SEL R54, RZ, 0x4, P1 ;  /* 0x00000004ff367807 */ /* 0x000fc40000800000 */
[----:B------:R-:W-:Y:S01]  /*5e80*/  ISETP.NE.U32.AND P1, PT, RZ, UR8, PT ;  /* 0x00000008ff007c0c */ /* 0x000fe2000bf25070 */
[----:B------:R1:W-:Y:S01]  /*5e90*/  LDGSTS.E [R235+0xda00], desc[UR20][R168.64], P3 ;  /* 0x0da00000a8eb7fae */ /* 0x0003e200099a1014 */
[----:B------:R-:W-:Y:S02]  /*5ea0*/  SEL R52, R52, RZ, P2 ;  /* 0x000000ff34347207 */ /* 0x000fe40001000000 */
[----:B------:R-:W-:Y:S01]  /*5eb0*/  ISETP.LT.OR P6, PT, R12, 0x20, P1 ;  /* 0x000000200c00780c */ /* 0x000fe20000fc1670 */
[----:B------:R1:W-:Y:S01]  /*5ec0*/  LDGSTS.E [R235+0xde00], desc[UR20][R172.64], P3 ;  /* 0x0de00000aceb7fae */ /* 0x0003e200099a1014 */
[----:B------:R-:W-:Y:S02]  /*5ed0*/  ISETP.NE.U32.AND P5, PT, R52, RZ, PT ;  /* 0x000000ff3400720c */ /* 0x000fe40003fa5070 */
[----:B------:R-:W-:Y:S01]  /*5ee0*/  SEL R54, R54, RZ, P2 ;  /* 0x000000ff36367207 */ /* 0x000fe20001000000 */
[----:B------:R1:W-:Y:S03]  /*5ef0*/  LDGSTS.E [R235+0xe200], desc[UR20][R174.64], P3 ;  /* 0x0e200000aeeb7fae */ /* 0x0003e600099a1014 */
[----:B------:R-:W-:Y:S01]  /*5f00*/  ISETP.NE.U32.AND P4, PT, R54, RZ, PT ;  /* 0x000000ff3600720c */ /* 0x000fe20003f85070 */
[----:B------:R1:W-:Y:S04]  /*5f10*/  LDGSTS.E [R235+0xe600], desc[UR20][R176.64], P3 ;  /* 0x0e600000b0eb7fae */ /* 0x0003e800099a1014 */
[----:B------:R1:W-:Y:S04]  /*5f20*/  LDGSTS.E [R235+0xea00], desc[UR20][R178.64], P3 ;  /* 0x0ea00000b2eb7fae */ /* 0x0003e800099a1014 */
[----:B------:R1:W-:Y:S04]  /*5f30*/  LDGSTS.E [R235+0xee00], desc[UR20][R180.64], P3 ;  /* 0x0ee00000b4eb7fae */ /* 0x0003e800099a1014 */
[----:B------:R1:W-:Y:S04]  /*5f40*/  LDGSTS.E [R235+0xf200], desc[UR20][R182.64], P3 ;  /* 0x0f200000b6eb7fae */ /* 0x0003e800099a1014 */
[----:B------:R1:W-:Y:S04]  /*5f50*/  LDGSTS.E [R235+0xf600], desc[UR20][R184.64], P3 ;  /* 0x0f600000b8eb7fae */ /* 0x0003e800099a1014 */
[----:B------:R1:W-:Y:S04]  /*5f60*/  LDGSTS.E [R235+0xfa00], desc[UR20][R186.64], P3 ;  /* 0x0fa00000baeb7fae */ /* 0x0003e800099a1014 */
[----:B------:R1:W-:Y:S01]  /*5f70*/  LDGSTS.E [R235+0xfe00], desc[UR20][R236.64], P3 ;  /* 0x0fe00000eceb7fae */ /* 0x0003e200099a1014 */
[----:B------:R-:W-:-:S03]  /*5f80*/  ISETP.GE.AND P3, PT, R29, R50, PT ;  /* 0x000000321d00720c */ /* 0x000fc60003f66270 */
[----:B------:R-:W0:Y:S01]  /*5f90*/  LDGDEPBAR ;  /* 0x00000000000079af */ /* 0x000e220000000000 */
[----:B------:R-:W-:Y:S02]  /*5fa0*/  SEL R52, RZ, 0x4, P3 ;  /* 0x00000004ff347807 */ /* 0x000fe40001800000 */
[----:B------:R-:W-:Y:S02]  /*5fb0*/  ISETP.GE.AND P3, PT, R33, R50, PT ;  /* 0x000000322100720c */ /* 0x000fe40003f66270 */
[----:B------:R-:W-:Y:S02]  /*5fc0*/  SEL R52, R52, RZ, P2 ;  /* 0x000000ff34347207 */ /* 0x000fe40001000000 */
[----:B------:R-:W-:Y:S02]  /*5fd0*/  SEL R56, RZ, 0x4, P3 ;  /* 0x00000004ff387807 */ /* 0x000fe40001800000 */
[----:B------:R-:W-:Y:S02]  /*5fe0*/  ISETP.NE.U32.AND P3, PT, R52, RZ, PT ;  /* 0x000000ff3400720c */ /* 0x000fe40003f65070 */
[----:B------:R-:W-:Y:S01]  /*5ff0*/  SEL R56, R56, RZ, P2 ;  /* 0x000000ff38387207 */ /* 0x000fe20001000000 */
[----:B------:R-:W-:-:S04]  /*6000*/  DEPBAR.LE SB0, 0x6 ;  /* 0x000081800000791a */ /* 0x000fc80000000000 */
[----:B------:R-:W-:Y:S06]  /*6010*/  BAR.SYNC.DEFER_BLOCKING 0x0 ;  /* 0x0000000000007b1d */ /* 0x000fec0000010000 */
[----:B-1----:R-:W-:Y:S05]  /*6020*/  @P6 BRA `(.L_x_6) ;  /* 0x0000000000846947 */ /* 0x002fea0003800000 */
[----:B------:R-:W-:Y:S02]  /*6030*/  UIADD3 UR4, UPT, UPT, UR10, 0x14000, URZ ;  /* 0x000140000a047890 */ /* 0x000fe4000fffe0ff */
[----:B------:R-:W-:Y:S02]  /*6040*/  USHF.R.U32.HI UR8, URZ, 0x4, UR10 ;  /* 0x00000004ff087899 */ /* 0x000fe4000801160a */
[----:B------:R-:W-:Y:S02]  /*6050*/  USHF.R.U32.HI UR4, URZ, 0x4, UR4 ;  /* 0x00000004ff047899 */ /* 0x000fe40008011604 */
[----:B------:R-:W-:Y:S02]  /*6060*/  USGXT.U32 UR8, UR8, 0xe ;  /* 0x0000000e0808789a */ /* 0x000fe40008000000 */
[----:B------:R-:W-:Y:S02]  /*6070*/  USGXT.U32 UR6, UR4, 0xe ;  /* 0x0000000e0406789a */ /* 0x000fe40008000000 */
[----:B------:R-:W-:-:S02]  /*6080*/  UIADD3 UR28, UP2, UPT, UR8, 0x2, URZ ;  /* 0x00000002081c7890 */ /* 0x000fc4000ff5e0ff */
[----:B------:R-:W-:Y:S01]  /*6090*/  UIADD3 UR26, UP1, UPT, UR6, 0x2, URZ ;  /* 0x00000002061a7890 */ /* 0x000fe2000ff3e0ff */
[----:B------:R-:W-:Y:S01]  /*60a0*/  UMOV UR4, URZ ;  /* 0x000000ff00047c82 */ /* 0x000fe20008000000 */
[----:B------:R-:W-:Y:S01]  /*60b0*/  UMOV UR30, 0x0 ;  /* 0x00000000001e7882 */ /* 0x000fe20000000000 */
[----:B------:R-:W-:Y:S02]  /*60c0*/  UIADD3.X UR29, UPT, UPT, UR4, 0x40004040, URZ, UP2, !UPT ;  /* 0x40004040041d7890 */ /* 0x000fe400097fe4ff */
[----:B------:R-:W-:Y:S02]  /*60d0*/  UIADD3.X UR27, UPT, UPT, UR4, 0x40004040, URZ, UP1, !UPT ;  /* 0x40004040041b7890 */ /* 0x000fe40008ffe4ff */
[----:B------:R-:W-:Y:S02]  /*60e0*/  UIADD3.64 UR16, UPT, UPT, UR28, 0x2, URZ ;  /* 0x000000021c107897 */ /* 0x000fe4000fffe0ff */
[----:B------:R-:W-:Y:S02]  /*60f0*/  UIADD3.64 UR14, UPT, UPT, UR26, 0x2, URZ ;  /* 0x000000021a0e7897 */ /* 0x000fe4000fffe0ff */
[----:B------:R-:W-:-:S02]  /*6100*/  UIADD3.64 UR24, UPT, UPT, UR28, 0x4, URZ ;  /* 0x000000041c187897 */ /* 0x000fc4000fffe0ff */
[----:B------:R-:W-:Y:S01]  /*6110*/  UIADD3.64 UR18, UPT, UPT, UR26, 0x4, URZ ;  /* 0x000000041a127897 */ /* 0x000fe2000fffe0ff */
[----:B------:R-:W-:Y:S01]  /*6120*/  UMOV UR31, 0x4200910 ;  /* 0x04200910001f7882 */ /* 0x000fe20000000000 */
[----:B------:R-:W-:Y:S01]  /*6130*/  UMOV UR9, 0x40004040 ;  /* 0x4000404000097882 */ /* 0x000fe20000000000 */
[----:B------:R-:W-:Y:S01]  /*6140*/  UMOV UR7, 0x40004040 ;  /* 0x4000404000077882 */ /* 0x000fe20000000000 */
[----:B------:R-:W-:Y:S01]  /*6150*/  UMOV UR32, 0x0 ;  /* 0x0000000000207882 */ /* 0x000fe20000000000 */
[----:B------:R-:W-:Y:S01]  /*6160*/  UMOV UR33, 0x4200910 ;  /* 0x0420091000217882 */ /* 0x000fe20000000000 */
[----:B------:R-:W-:Y:S01]  /*6170*/  UMOV UR34, 0x0 ;  /* 0x0000000000227882 */ /* 0x000fe20000000000 */
[----:B------:R-:W-:Y:S01]  /*6180*/  UMOV UR35, 0x4200910 ;  /* 0x0420091000237882 */ /* 0x000fe20000000000 */
[----:B------:R-:W-:Y:S01]  /*6190*/  UMOV UR4, UR12 ;  /* 0x0000000c00047c82 */ /* 0x000fe20008000000 */
[----:B------:R-:W-:Y:S01]  /*61a0*/  UMOV UR5, URZ ;  /* 0x000000ff00057c82 */ /* 0x000fe20008000000 */
[----:B------:R1:W-:Y:S01]  /*61b0*/  UTCHMMA gdesc[UR6], gdesc[UR8], tmem[UR22], tmem[UR30], idesc[UR31], !UPT ;  /* 0x00ff1e08060075ea */ /* 0x0003e2000f800016 */
[----:B------:R-:W-:Y:S01]  /*61c0*/  UMOV UR36, 0x0 ;  /* 0x0000000000247882 */ /* 0x000fe20000000000 */
[----:B------:R-:W-:Y:S01]  /*61d0*/  UMOV UR37, 0x4200910 ;  /* 0x0420091000257882 */ /* 0x000fe20000000000 */
[----:B------:R1:W-:Y:S01]  /*61e0*/  UTCHMMA gdesc[UR26], gdesc[UR28], tmem[UR22], tmem[UR32], idesc[UR33], UPT ;  /* 0x00ff201c1a0075ea */ /* 0x0003e2000b800016 */
[----:B------:R-:W-:Y:S01]  /*61f0*/  UMOV UR4, UR4 ;  /* 0x0000000400047c82 */ /* 0x000fe20008000000 */
[----:B------:R1:W-:Y:S01]  /*6200*/  UTCHMMA gdesc[UR14], gdesc[UR16], tmem[UR22], tmem[UR34], idesc[UR35], UPT ;  /* 0x00ff22100e0075ea */ /* 0x0003e2000b800016 */
[----:B------:R1:W-:Y:S01]  /*6210*/  UTCHMMA gdesc[UR18], gdesc[UR24], tmem[UR22], tmem[UR36], idesc[UR37], UPT ;  /* 0x00ff2418120075ea */ /* 0x0003e2000b800016 */
[----:B------:R1:W-:Y:S01]  /*6220*/  UTCBAR [UR4], URZ ;  /* 0x000000ff040073e9 */ /* 0x0003e200080000ff */
[----:B------:R-:W-:Y:S01]  /*6230*/  NOP ;  /* 0x0000000000007918 */ /* 0x000fe20000000000 */
.L_x_6:
[----:B------:R-:W-:Y:S01]  /*6240*/  BAR.SYNC.DEFER_BLOCKING 0x0 ;  /* 0x0000000000007b1d */ /* 0x000fe20000010000 */
[----:B------:R-:W-:-:S05]  /*6250*/  IADD3 R132, P6, PT, R214, R247, RZ ;  /* 0x000000f7d6847210 */ /* 0x000fca0007fde0ff */
[----:B------:R-:W-:Y:S01]  /*6260*/  IMAD.X R133, R215, 0x1, R249, P6 ;  /* 0x00000001d7857824 */ /* 0x000fe200030e06f9 */
[----:B------:R-:W-:Y:S01]  /*6270*/  IADD3 R134, P6, PT, R168, R247, RZ ;  /* 0x000000f7a8867210 */ /* 0x000fe20007fde0ff */
[----:B-1----:R-:W-:-:S04]  /*6280*/  UMOV UR4, URZ ;  /* 0x000000ff00047c82 */ /* 0x002fc80008000000 */
[----:B------:R-:W-:Y:S01]  /*6290*/  IMAD.X R135, R169, 0x1, R249, P6 ;  /* 0x00000001a9877824 */ /* 0x000fe200030e06f9 */
[----:B------:R-:W-:-:S05]  /*62a0*/  IADD3 R138, P6, PT, R174, R247, RZ ;  /* 0x000000f7ae8a7210 */ /* 0x000fca0007fde0ff */
[----:B------:R-:W-:Y:S01]  /*62b0*/  IMAD.X R139, R175, 0x1, R249, P6 ;  /* 0x00000001af8b7824 */ /* 0x000fe200030e06f9 */
[----:B------:R-:W-:Y:S01]  /*62c0*/  IADD3 R156, P6, PT, R176, R247, RZ ;  /* 0x000000f7b09c7210 */ /* 0x000fe20007fde0ff */
[----:B------:R-:W-:Y:S01]  /*62d0*/  @!PT LDS RZ, [RZ] ;  /* 0x00000000fffff984 */ /* 0x000fe20000000800 */
[----:B------:R-:W-:Y:S01]  /*62e0*/  @!PT LDS RZ, [RZ] ;  /* 0x00000000fffff984 */ /* 0x000fe20000000800 */
[----:B------:R-:W-:Y:S01]  /*62f0*/  @!PT LDS RZ, [RZ] ;  /* 0x00000000fffff984 */ /* 0x000fe20000000800 */
[----:B------:R-:W-:Y:S01]  /*6300*/  LDGSTS.E [R18+0x1c000], desc[UR20][R188.64], P5 ;  /* 0x1c000000bc127fae */ /* 0x000fe2000a9a1014 */
[----:B------:R-:W-:-:S03]  /*6310*/  ISETP.NE.U32.AND P5, PT, R56, RZ, PT ;  /* 0x000000ff3800720c */ /* 0x000fc60003fa5070 */
[----:B------:R-:W-:Y:S01]  /*6320*/  IMAD.X R157, R177, 0x1, R249, P6 ;  /* 0x00000001b19d7824 */ /* 0x000fe200030e06f9 */
[----:B------:R1:W-:Y:S01]  /*6330*/  LDGSTS.E [R18+0x1c008], desc[UR20][R210.64], P4 ;  /* 0x1c008000d2127fae */ /* 0x0003e2000a1a1014 */
[----:B------:R-:W-:-:S03]  /*6340*/  ISETP.GE.AND P4, PT, R35, R50, PT ;  /* 0x000000322300720c */ /* 0x000fc60003f86270 */
[----:B------:R-:W-:Y:S01]  /*6350*/  LDGSTS.E [R22+0x1c000], desc[UR20][R208.64], P3 ;  /* 0x1c000000d0167fae */ /* 0x000fe200099a1014 */
[----:B------:R-:W-:Y:S02]  /*6360*/  SEL R52, RZ, 0x4, P4 ;  /* 0x00000004ff347807 */ /* 0x000fe40002000000 */
[-C--:B------:R-:W-:Y:S02]  /*6370*/  ISETP.GE.AND P3, PT, R103, R50.reuse, PT ;  /* 0x000000326700720c */ /* 0x080fe40003f66270 */
[----:B------:R-:W-:Y:S01]  /*6380*/  SEL R52, R52, RZ, P2 ;  /* 0x000000ff34347207 */ /* 0x000fe20001000000 */
[----:B------:R2:W-:Y:S01]  /*6390*/  LDGSTS.E [R22+0x1c008], desc[UR20][R158.64], P5 ;  /* 0x1c0080009e167fae */ /* 0x0005e2000a9a1014 */
[----:B------:R-:W-:Y:S02]  /*63a0*/  ISETP.GE.AND P4, PT, R105, R50, PT ;  /* 0x000000326900720c */ /* 0x000fe40003f86270 */
[----:B-1----:R-:W-:Y:S02]  /*63b0*/  SEL R18, RZ, 0x4, P3 ;  /* 0x00000004ff127807 */ /* 0x002fe40001800000 */
[----:B------:R-:W-:-:S02]  /*63c0*/  ISETP.NE.U32.AND P5, PT, R52, RZ, PT ;  /* 0x000000ff3400720c */ /* 0x000fc40003fa5070 */
[----:B------:R-:W-:Y:S02]  /*63d0*/  SEL R52, RZ, 0x4, P4 ;  /* 0x00000004ff347807 */ /* 0x000fe40002000000 */
[-C--:B------:R-:W-:Y:S02]  /*63e0*/  ISETP.GE.AND P4, PT, R107, R50.reuse, PT ;  /* 0x000000326b00720c */ /* 0x080fe40003f86270 */
[----:B------:R-:W-:Y:S02]  /*63f0*/  SEL R18, R18, RZ, P2 ;  /* 0x000000ff12127207 */ /* 0x000fe40001000000 */
[----:B------:R-:W-:Y:S02]  /*6400*/  ISETP.GE.AND P3, PT, R109, R50, PT ;  /* 0x000000326d00720c */ /* 0x000fe40003f66270 */
[----:B------:R-:W-:Y:S02]  /*6410*/  SEL R54, RZ, 0x4, P4 ;  /* 0x00000004ff367807 */ /* 0x000fe40002000000 */
[----:B------:R-:W-:Y:S01]  /*6420*/  ISETP.NE.U32.AND P4, PT, R18, RZ, PT ;  /* 0x000000ff1200720c */ /* 0x000fe20003f85070 */
[----:B------:R1:W-:Y:S01]  /*6430*/  LDGSTS.E [R26+0x1c000], desc[UR20][R126.64], P5 ;  /* 0x1c0000007e1a7fae */ /* 0x0003e2000a9a1014 */
[----:B------:R-:W-:-:S02]  /*6440*/  SEL R18, RZ, 0x4, P3 ;  /* 0x00000004ff127807 */ /* 0x000fc40001800000 */
[----:B------:R-:W-:Y:S02]  /*6450*/  IADD3 R136, P3, PT, R172, R247, RZ ;  /* 0x000000f7ac887210 */ /* 0x000fe40007f7e0ff */
[----:B------:R-:W-:Y:S02]  /*6460*/  SEL R52, R52, RZ, P2 ;  /* 0x000000ff34347207 */ /* 0x000fe40001000000 */
[----:B------:R-:W-:Y:S01]  /*6470*/  SEL R54, R54, RZ, P2 ;  /* 0x000000ff36367207 */ /* 0x000fe20001000000 */
[----:B------:R-:W-:Y:S01]  /*6480*/  IMAD.X R137, R173, 0x1, R249, P3 ;  /* 0x00000001ad897824 */ /* 0x000fe200018e06f9 */
[----:B------:R-:W-:Y:S02]  /*6490*/  ISETP.NE.U32.AND P3, PT, R52, RZ, PT ;  /* 0x000000ff3400720c */ /* 0x000fe40003f65070 */
[----:B------:R-:W-:Y:S01]  /*64a0*/  ISETP.GE.AND P5, PT, R111, R50, PT ;  /* 0x000000326f00720c */ /* 0x000fe20003fa6270 */
[----:B------:R-:W-:Y:S01]  /*64b0*/  LDGSTS.E [R26+0x1c008], desc[UR20][R204.64], P4 ;  /* 0x1c008000cc1a7fae */ /* 0x000fe2000a1a1014 */
[----:B------:R-:W-:-:S02]  /*64c0*/  ISETP.NE.U32.AND P4, PT, R54, RZ, PT ;  /* 0x000000ff3600720c */ /* 0x000fc40003f85070 */
[----:B------:R-:W-:Y:S02]  /*64d0*/  SEL R18, R18, RZ, P2 ;  /* 0x000000ff12127207 */ /* 0x000fe40001000000 */
[----:B--2---:R-:W-:Y:S02]  /*64e0*/  SEL R22, RZ, 0x4, P5 ;  /* 0x00000004ff167807 */ /* 0x004fe40002800000 */
[----:B------:R-:W-:Y:S02]  /*64f0*/  ISETP.NE.U32.AND P5, PT, R18, RZ, PT ;  /* 0x000000ff1200720c */ /* 0x000fe40003fa5070 */
[----:B------:R-:W-:Y:S01]  /*6500*/  SEL R22, R22, RZ, P2 ;  /* 0x000000ff16167207 */ /* 0x000fe20001000000 */
[----:B------:R2:W-:Y:S01]  /*6510*/  LDGSTS.E [R30+0x1c000], desc[UR20][R128.64], P3 ;  /* 0x1c000000801e7fae */ /* 0x0005e200099a1014 */
[----:B------:R-:W-:-:S03]  /*6520*/  ISETP.GE.AND P3, PT, R113, R50, PT ;  /* 0x000000327100720c */ /* 0x000fc60003f66270 */
[----:B------:R3:W-:Y:S01]  /*6530*/  LDGSTS.E [R30+0x1c008], desc[UR20][R200.64], P4 ;  /* 0x1c008000c81e7fae */ /* 0x0007e2000a1a1014 */
[----:B------:R-:W-:Y:S02]  /*6540*/  SEL R18, RZ, 0x4, P3 ;  /* 0x00000004ff127807 */ /* 0x000fe40001800000 */
[-C--:B-1----:R-:W-:Y:S02]  /*6550*/  IADD3 R126, P4, PT, R178, R247.reuse, RZ ;  /* 0x000000f7b27e7210 */ /* 0x082fe40007f9e0ff */
[----:B------:R-:W-:Y:S01]  /*6560*/  ISETP.NE.U32.AND P3, PT, R22, RZ, PT ;  /* 0x000000ff1600720c */ /* 0x000fe20003f65070 */
[----:B------:R1:W-:Y:S01]  /*6570*/  LDGSTS.E [R223+0x1c000], desc[UR20][R198.64], P5 ;  /* 0x1c000000c6df7fae */ /* 0x0003e2000a9a1014 */
[----:B------:R-:W-:Y:S01]  /*6580*/  SEL R18, R18, RZ, P2 ;  /* 0x000000ff12127207 */ /* 0x000fe20001000000 */
[----:B------:R-:W-:Y:S01]  /*6590*/  IMAD.X R127, R179, 0x1, R249, P4 ;  /* 0x00000001b37f7824 */ /* 0x000fe200020e06f9 */
[----:B------:R-:W-:Y:S02]  /*65a0*/  IADD3 R158, P4, PT, R182, R247, RZ ;  /* 0x000000f7b69e7210 */ /* 0x000fe40007f9e0ff */
[----:B------:R-:W-:-:S02]  /*65b0*/  ISETP.NE.U32.AND P5, PT, R18, RZ, PT ;  /* 0x000000ff1200720c */ /* 0x000fc40003fa5070 */
[----:B--2---:R-:W-:Y:S01]  /*65c0*/  IADD3 R128, P6, PT, R180, R247, RZ ;  /* 0x000000f7b4807210 */ /* 0x004fe20007fde0ff */
[----:B------:R-:W-:Y:S01]  /*65d0*/  IMAD.X R159, R183, 0x1, R249, P4 ;  /* 0x00000001b79f7824 */ /* 0x000fe200020e06f9 */
[----:B------:R-:W-:-:S03]  /*65e0*/  ISETP.GE.AND P4, PT, R115, R50, PT ;  /* 0x000000327300720c */ /* 0x000fc60003f86270 */
[----:B------:R1:W-:Y:S01]  /*65f0*/  LDGSTS.E [R223+0x1c008], desc[UR20][R202.64], P3 ;  /* 0x1c008000cadf7fae */ /* 0x0003e200099a1014 */
[-C--:B------:R-:W-:Y:S01]  /*6600*/  ISETP.GE.AND P3, PT, R117, R50.reuse, PT ;  /* 0x000000327500720c */ /* 0x080fe20003f66270 */
[----:B------:R-:W-:Y:S01]  /*6610*/  IMAD.X R129, R181, 0x1, R249, P6 ;  /* 0x00000001b5817824 */ /* 0x000fe200030e06f9 */
[----:B------:R-:W-:Y:S02]  /*6620*/  SEL R18, RZ, 0x4, P4 ;  /* 0x00000004ff127807 */ /* 0x000fe40002000000 */
[----:B------:R-:W-:Y:S01]  /*6630*/  SEL R22, RZ, 0x4, P3 ;  /* 0x00000004ff167807 */ /* 0x000fe20001800000 */
[----:B------:R1:W-:Y:S01]  /*6640*/  LDGSTS.E [R225+0x1c000], desc[UR20][R196.64], P5 ;  /* 0x1c000000c4e17fae */ /* 0x0003e2000a9a1014 */
[----:B------:R-:W-:Y:S02]  /*6650*/  SEL R18, R18, RZ, P2 ;  /* 0x000000ff12127207 */ /* 0x000fe40001000000 */
[----:B------:R-:W-:Y:S02]  /*6660*/  IADD3 R168, P6, PT, R184, R247, RZ ;  /* 0x000000f7b8a87210 */ /* 0x000fe40007fde0ff */
[----:B------:R-:W-:-:S02]  /*6670*/  ISETP.GE.AND P4, PT, R219, R50, PT ;  /* 0x00000032db00720c */ /* 0x000fc40003f86270 */
[----:B------:R-:W-:Y:S01]  /*6680*/  SEL R22, R22, RZ, P2 ;  /* 0x000000ff16167207 */ /* 0x000fe20001000000 */
[----:B------:R-:W-:Y:S01]  /*6690*/  IMAD.X R169, R185, 0x1, R249, P6 ;  /* 0x00000001b9a97824 */ /* 0x000fe200030e06f9 */
[-C--:B------:R-:W-:Y:S02]  /*66a0*/  ISETP.GE.AND P5, PT, R217, R50.reuse, PT ;  /* 0x00000032d900720c */ /* 0x080fe40003fa6270 */
[----:B------:R-:W-:Y:S02]  /*66b0*/  ISETP.NE.U32.AND P3, PT, R18, RZ, PT ;  /* 0x000000ff1200720c */ /* 0x000fe40003f65070 */
[----:B------:R-:W-:Y:S02]  /*66c0*/  SEL R26, RZ, 0x4, P4 ;  /* 0x00000004ff1a7807 */ /* 0x000fe40002000000 */
[----:B------:R-:W-:Y:S02]  /*66d0*/  ISETP.GE.AND P6, PT, R221, R50, PT ;  /* 0x00000032dd00720c */ /* 0x000fe40003fc6270 */
[----:B------:R-:W-:-:S02]  /*66e0*/  ISETP.NE.U32.AND P4, PT, R22, RZ, PT ;  /* 0x000000ff1600720c */ /* 0x000fc40003f85070 */
[----:B------:R-:W-:Y:S02]  /*66f0*/  SEL R18, RZ, 0x4, P5 ;  /* 0x00000004ff127807 */ /* 0x000fe40002800000 */
[----:B------:R-:W-:Y:S02]  /*6700*/  ISETP.GE.AND P5, PT, R4, R50, PT ;  /* 0x000000320400720c */ /* 0x000fe40003fa6270 */
[----:B---3--:R-:W-:Y:S01]  /*6710*/  SEL R30, RZ, 0x4, P6 ;  /* 0x00000004ff1e7807 */ /* 0x008fe20003000000 */
[----:B------:R1:W-:Y:S01]  /*6720*/  LDGSTS.E [R225+0x1c008], desc[UR20][R194.64], P3 ;  /* 0x1c008000c2e17fae */ /* 0x0003e200099a1014 */
[----:B------:R-:W-:Y:S02]  /*6730*/  SEL R18, R18, RZ, P2 ;  /* 0x000000ff12127207 */ /* 0x000fe40001000000 */
[----:B------:R-:W-:Y:S02]  /*6740*/  SEL R22, RZ, 0x4, P5 ;  /* 0x00000004ff167807 */ /* 0x000fe40002800000 */
[----:B------:R-:W-:Y:S01]  /*6750*/  SEL R26, R26, RZ, P2 ;  /* 0x000000ff1a1a7207 */ /* 0x000fe20001000000 */
[----:B------:R1:W-:Y:S01]  /*6760*/  LDGSTS.E [R227+0x1c000], desc[UR20][R192.64], P4 ;  /* 0x1c000000c0e37fae */ /* 0x0003e2000a1a1014 */
[----:B------:R-:W-:-:S02]  /*6770*/  SEL R30, R30, RZ, P2 ;  /* 0x000000ff1e1e7207 */ /* 0x000fc40001000000 */
[----:B------:R-:W-:Y:S02]  /*6780*/  ISETP.NE.U32.AND P5, PT, R18, RZ, PT ;  /* 0x000000ff1200720c */ /* 0x000fe40003fa5070 */
[----:B------:R-:W-:Y:S02]  /*6790*/  SEL R22, R22, RZ, P2 ;  /* 0x000000ff16167207 */ /* 0x000fe40001000000 */
[----:B------:R-:W-:Y:S02]  /*67a0*/  ISETP.NE.U32.AND P3, PT, R26, RZ, PT ;  /* 0x000000ff1a00720c */ /* 0x000fe40003f65070 */
[----:B------:R-:W-:Y:S02]  /*67b0*/  ISETP.NE.U32.AND P2, PT, R30, RZ, PT ;  /* 0x000000ff1e00720c */ /* 0x000fe40003f45070 */
[----:B------:R-:W-:Y:S02]  /*67c0*/  ISETP.NE.U32.AND P4, PT, R22, RZ, PT ;  /* 0x000000ff1600720c */ /* 0x000fe40003f85070 */
[----:B------:R-:W-:-:S03]  /*67d0*/  IADD3 R172, P6, PT, R186, R247, RZ ;  /* 0x000000f7baac7210 */ /* 0x000fc60007fde0ff */
[----:B------:R1:W-:Y:S02]  /*67e0*/  LDGSTS.E [R227+0x1c008], desc[UR20][R190.64], P5 ;  /* 0x1c008000bee37fae */ /* 0x0003e4000a9a1014 */
[----:B------:R-:W-:Y:S01]  /*67f0*/  IMAD.X R173, R187, 0x1, R249, P6 ;  /* 0x00000001bbad7824 */ /* 0x000fe200030e06f9 */
[----:B------:R-:W-:Y:S01]  /*6800*/  IADD3 R174, P6, PT, R236, R247, RZ ;  /* 0x000000f7ecae7210 */ /* 0x000fe20007fde0ff */
[----:B------:R1:W-:Y:S01]  /*6810*/  LDGSTS.E [R229+0x1c000], desc[UR20][R120.64], P3 ;  /* 0x1c00000078e57fae */ /* 0x0003e200099a1014 */
[----:B------:R-:W-:-:S03]  /*6820*/  ISETP.GE.AND P3, PT, R12, 0x40, PT ;  /* 0x000000400c00780c */ /* 0x000fc60003f66270 */
[----:B------:R1:W-:Y:S01]  /*6830*/  LDGSTS.E [R229+0x1c008], desc[UR20][R130.64], P2 ;  /* 0x1c00800082e57fae */ /* 0x0003e200091a1014 */
[----:B------:R-:W-:Y:S01]  /*6840*/  IMAD.X R175, R237, 0x1, R249, P6 ;  /* 0x00000001edaf7824 */ /* 0x000fe200030e06f9 */
[----:B------:R-:W-:Y:S02]  /*6850*/  ISETP.GE.AND P2, PT, R12, 0x20, PT ;  /* 0x000000200c00780c */ /* 0x000fe40003f46270 */
[----:B------:R-:W0:Y:S04]  /*6860*/  LDGDEPBAR ;  /* 0x00000000000079af */ /* 0x000e280000000000 */
[----:B------:R1:W-:Y:S04]  /*6870*/  LDGSTS.E [R233+0x10000], desc[UR20][R206.64], P4 ;  /* 0x10000000cee97fae */ /* 0x0003e8000a1a1014 */
        /* <DEDUP_REMOVED lines=31> */
[----:B------:R-:W0:Y:S01]  /*6a70*/  LDGDEPBAR ;  /* 0x00000000000079af */ /* 0x000e220000000000 */
[----:B------:R-:W-:Y:S05]  /*6a80*/  @!P3 BRA `(.L_x_7) ;  /* 0x00000020002cb947 */ /* 0x000fea0003800000 */
[----:B------:R-:W-:Y:S01]  /*6a90*/  SHF.R.S32.HI R18, RZ, 0x1f, R8 ;  /* 0x0000001fff127819 */ /* 0x000fe20000011408 */
[----:B------:R-:W-:Y:S01]  /*6aa0*/  UMOV UR13, UR12 ;  /* 0x0000000c000d7c82 */ /* 0x000fe20008000000 */
[C---:B-1----:R-:W-:Y:S01]  /*6ab0*/  IADD3 R142, P6, PT, R8.reuse, R99, RZ ;  /* 0x00000063088e7210 */ /* 0x042fe20007fde0ff */
[----:B------:R-:W-:Y:S01]  /*6ac0*/  UMOV UR18, 0x1 ;  /* 0x0000000100127882 */ /* 0x000fe20000000000 */
[C---:B------:R-:W-:Y:S01]  /*6ad0*/  IADD3 R140, P3, PT, R8.reuse, R97, RZ ;  /* 0x00000061088c7210 */ /* 0x040fe20007f7e0ff */
[----:B------:R-:W-:Y:S01]  /*6ae0*/  UMOV UR19, 0x4 ;  /* 0x0000000400137882 */ /* 0x000fe20000000000 */
[-C--:B------:R-:W-:Y:S01]  /*6af0*/  LEA.HI.X.SX32 R147, R99, R18.reuse, 0x1, P6 ;  /* 0x0000001263937211 */ /* 0x080fe200030f0eff */
[----:B------:R-:W-:Y:S01]  /*6b00*/  UMOV UR5, URZ ;  /* 0x000000ff00057c82 */ /* 0x000fe20008000000 */
[----:B------:R-:W-:Y:S01]  /*6b10*/  LEA.HI.X.SX32 R143, R97, R18, 0x1, P3 ;  /* 0x00000012618f7211 */ /* 0x000fe200018f0eff */
[----:B------:R-:W-:Y:S01]  /*6b20*/  UMOV UR6, URZ ;  /* 0x000000ff00067c82 */ /* 0x000fe20008000000 */
[C---:B------:R-:W-:Y:S01]  /*6b30*/  IADD3 R144, P5, PT, R8.reuse, R101, RZ ;  /* 0x0000006508907210 */ /* 0x040fe20007fbe0ff */
[----:B------:R-:W-:Y:S01]  /*6b40*/  UMOV UR7, URZ ;  /* 0x000000ff00077c82 */ /* 0x000fe20008000000 */
[----:B------:R-:W-:-:S02]  /*6b50*/  IADD3 R131, P6, PT, R8, R91, RZ ;  /* 0x0000005b08837210 */ /* 0x000fc40007fde0ff */
[C---:B------:R-:W-:Y:S02]  /*6b60*/  IADD3 R127, P3, PT, R8.reuse, R89, RZ ;  /* 0x00000059087f7210 */ /* 0x040fe40007f7e0ff */
[C---:B------:R-:W-:Y:S02]  /*6b70*/  IADD3 R138, P4, PT, R8.reuse, R95, RZ ;  /* 0x0000005f088a7210 */ /* 0x040fe40007f9e0ff */
[-C--:B------:R-:W-:Y:S02]  /*6b80*/  LEA.HI.X.SX32 R151, R101, R18.reuse, 0x1, P5 ;  /* 0x0000001265977211 */ /* 0x080fe400028f0eff */
[-C--:B------:R-:W-:Y:S02]  /*6b90*/  LEA.HI.X.SX32 R134, R91, R18.reuse, 0x1, P6 ;  /* 0x000000125b867211 */ /* 0x080fe400030f0eff */
[----:B------:R-:W-:Y:S02]  /*6ba0*/  LEA.HI.X.SX32 R132, R89, R18, 0x1, P3 ;  /* 0x0000001259847211 */ /* 0x000fe400018f0eff */
[----:B------:R-:W-:-:S02]  /*6bb0*/  IADD3 R135, P5, PT, R8, R93, RZ ;  /* 0x0000005d08877210 */ /* 0x000fc40007fbe0ff */
[C---:B------:R-:W-:Y:S02]  /*6bc0*/  IADD3 R91, P3, PT, R8.reuse, R81, RZ ;  /* 0x00000051085b7210 */ /* 0x040fe40007f7e0ff */
[-C--:B------:R-:W-:Y:S02]  /*6bd0*/  LEA.HI.X.SX32 R139, R95, R18.reuse, 0x1, P4 ;  /* 0x000000125f8b7211 */ /* 0x080fe400020f0eff */
[C---:B------:R-:W-:Y:S02]  /*6be0*/  IADD3 R123, P4, PT, R8.reuse, R87, RZ ;  /* 0x00000057087b7210 */ /* 0x040fe40007f9e0ff */
[-C--:B------:R-:W-:Y:S02]  /*6bf0*/  LEA.HI.X.SX32 R136, R93, R18.reuse, 0x1, P5 ;  /* 0x000000125d887211 */ /* 0x080fe400028f0eff */
[----:B------:R-:W-:Y:S02]  /*6c00*/  LEA.HI.X.SX32 R124, R81, R18, 0x1, P3 ;  /* 0x00000012517c7211 */ /* 0x000fe400018f0eff */
[----:B------:R-:W-:-:S02]  /*6c10*/  IADD3 R99, P5, PT, R8, R85, RZ ;  /* 0x0000005508637210 */ /* 0x000fc40007fbe0ff */
[C---:B------:R-:W-:Y:S02]  /*6c20*/  IADD3 R93, P3, PT, R8.reuse, R73, RZ ;  /* 0x00000049085d7210 */ /* 0x040fe40007f7e0ff */
[C---:B------:R-:W-:Y:S02]  /*6c30*/  IADD3 R95, P6, PT, R8.reuse, R83, RZ ;  /* 0x00000053085f7210 */ /* 0x040fe40007fde0ff */
[-C--:B------:R-:W-:Y:S02]  /*6c40*/  LEA.HI.X.SX32 R130, R87, R18.reuse, 0x1, P4 ;  /* 0x0000001257827211 */ /* 0x080fe400020f0eff */
[C---:B------:R-:W-:Y:S02]  /*6c50*/  IADD3 R87, P4, PT, R8.reuse, R79, RZ ;  /* 0x0000004f08577210 */ /* 0x040fe40007f9e0ff */
[-C--:B------:R-:W-:Y:S02]  /*6c60*/  LEA.HI.X.SX32 R128, R85, R18.reuse, 0x1, P5 ;  /* 0x0000001255807211 */ /* 0x080fe400028f0eff */
[----:B------:R-:W-:Y:S01]  /*6c70*/  LEA.HI.X.SX32 R114, R73, R18, 0x1, P3 ;  /* 0x0000001249727211 */ /* 0x000fe200018f0eff */
[----:B------:R-:W-:Y:S01]  /*6c80*/  IMAD.SHL.U32 R73, R95, 0x4, RZ ;  /* 0x000000045f497824 */ /* 0x000fe200078e00ff */
[C---:B------:R-:W-:Y:S01]  /*6c90*/  IADD3 R85, P5, PT, R8.reuse, R77, RZ ;  /* 0x0000004d08557210 */ /* 0x040fe20007fbe0ff */
[----:B------:R-:W-:Y:S01]  /*6ca0*/  IMAD.SHL.U32 R81, R87, 0x4, RZ ;  /* 0x0000000457517824 */ /* 0x000fe200078e00ff */
[----:B------:R-:W-:-:S02]  /*6cb0*/  IADD3 R125, P3, PT, R8, R63, RZ ;  /* 0x0000003f087d7210 */ /* 0x000fc40007f7e0ff */
[-C--:B------:R-:W-:Y:S02]  /*6cc0*/  LEA.HI.X.SX32 R126, R83, R18.reuse, 0x1, P6 ;  /* 0x00000012537e7211 */ /* 0x080fe400030f0eff */
[C---:B------:R-:W-:Y:S02]  /*6cd0*/  IADD3 R89, P6, PT, R8.reuse, R75, RZ ;  /* 0x0000004b08597210 */ /* 0x040fe40007fde0ff */
[-C--:B------:R-:W-:Y:S02]  /*6ce0*/  LEA.HI.X.SX32 R122, R79, R18.reuse, 0x1, P4 ;  /* 0x000000124f7a7211 */ /* 0x080fe400020f0eff */
[----:B------:R-:W-:Y:S02]  /*6cf0*/  IADD3 R97, P4, PT, R8, R71, RZ ;  /* 0x0000004708617210 */ /* 0x000fe40007f9e0ff */
[-C--:B------:R-:W-:Y:S01]  /*6d00*/  LEA.HI.X.SX32 R120, R77, R18.reuse, 0x1, P5 ;  /* 0x000000124d787211 */ /* 0x080fe200028f0eff */
[----:B------:R-:W-:Y:S01]  /*6d10*/  IMAD.SHL.U32 R77, R91, 0x4, RZ ;  /* 0x000000045b4d7824 */ /* 0x000fe200078e00ff */
[----:B------:R-:W-:-:S02]  /*6d20*/  LEA.HI.X.SX32 R98, R63, R18, 0x1, P3 ;  /* 0x000000123f627211 */ /* 0x000fc400018f0eff */
[C---:B------:R-:W-:Y:S01]  /*6d30*/  IADD3 R101, P5, PT, R8.reuse, R67, RZ ;  /* 0x0000004308657210 */ /* 0x040fe20007fbe0ff */
[----:B------:R-:W1:Y:S01]  /*6d40*/  LDC.64 R62, c[0x0][0x388] ;  /* 0x0000e200ff3e7b82 */ /* 0x000e620000000a00 */
[-C--:B------:R-:W-:Y:S02]  /*6d50*/  LEA.HI.X.SX32 R116, R75, R18.reuse, 0x1, P6 ;  /* 0x000000124b747211 */ /* 0x080fe400030f0eff */
[C---:B------:R-:W-:Y:S02]  /*6d60*/  IADD3 R121, P6, PT, R8.reuse, R65, RZ ;  /* 0x0000004108797210 */ /* 0x040fe40007fde0ff */
[-C--:B------:R-:W-:Y:S02]  /*6d70*/  LEA.HI.X.SX32 R110, R71, R18.reuse, 0x1, P4 ;  /* 0x00000012476e7211 */ /* 0x080fe400020f0eff */
[C---:B------:R-:W-:Y:S02]  /*6d80*/  IADD3 R129, P4, PT, R8.reuse, R61, RZ ;  /* 0x0000003d08817210 */ /* 0x040fe40007f9e0ff */
[----:B------:R-:W-:Y:S01]  /*6d90*/  LEA.HI.X.SX32 R106, R67, R18, 0x1, P5 ;  /* 0x00000012436a7211 */ /* 0x000fe200028f0eff */
[----:B------:R-:W-:Y:S01]  /*6da0*/  IMAD.SHL.U32 R67, R99, 0x4, RZ ;  /* 0x0000000463437824 */ /* 0x000fe200078e00ff */
[----:B------:R-:W-:-:S02]  /*6db0*/  IADD3 R133, P5, PT, R8, R59, RZ ;  /* 0x0000003b08857210 */ /* 0x000fc40007fbe0ff */
[-C--:B------:R-:W-:Y:S02]  /*6dc0*/  LEA.HI.X.SX32 R102, R65, R18.reuse, 0x1, P6 ;  /* 0x0000001241667211 */ /* 0x080fe400030f0eff */
[C---:B------:R-:W-:Y:S02]  /*6dd0*/  IADD3 R137, P6, PT, R8.reuse, R57, RZ ;  /* 0x0000003908897210 */ /* 0x040fe40007fde0ff */
[C---:B------:R-:W-:Y:S02]  /*6de0*/  IADD3 R141, P3, PT, R8.reuse, R55, RZ ;  /* 0x00000037088d7210 */ /* 0x040fe40007f7e0ff */
[-C--:B------:R-:W-:Y:S02]  /*6df0*/  LEA.HI.X.SX32 R94, R61, R18.reuse, 0x1, P4 ;  /* 0x000000123d5e7211 */ /* 0x080fe400020f0eff */
[C---:B------:R-:W-:Y:S01]  /*6e00*/  IADD3 R145, P4, PT, R8.reuse, R53, RZ ;  /* 0x0000003508917210 */ /* 0x040fe20007f9e0ff */
[----:B------:R-:W2:Y:S01]  /*6e10*/  LDC.64 R60, c[0x0][0x380] ;  /* 0x0000e000ff3c7b82 */ /* 0x000ea20000000a00 */
[----:B------:R-:W-:Y:S01]  /*6e20*/  LEA.HI.X.SX32 R90, R59, R18, 0x1, P5 ;  /* 0x000000123b5a7211 */ /* 0x000fe200028f0eff */
[----:B------:R-:W-:Y:S01]  /*6e30*/  IMAD.SHL.U32 R59, R127, 0x4, RZ ;  /* 0x000000047f3b7824 */ /* 0x000fe200078e00ff */
[----:B------:R-:W-:-:S02]  /*6e40*/  IADD3 R149, P5, PT, R8, R51, RZ ;  /* 0x0000003308957210 */ /* 0x000fc40007fbe0ff */
[-C--:B------:R-:W-:Y:S02]  /*6e50*/  LEA.HI.X.SX32 R86, R57, R18.reuse, 0x1, P6 ;  /* 0x0000001239567211 */ /* 0x080fe400030f0eff */
[-C--:B------:R-:W-:Y:S01]  /*6e60*/  LEA.HI.X.SX32 R82, R55, R18.reuse, 0x1, P3 ;  /* 0x0000001237527211 */ /* 0x080fe200018f0eff */
[----:B------:R-:W-:Y:S01]  /*6e70*/  IMAD.SHL.U32 R55, R131, 0x4, RZ ;  /* 0x0000000483377824 */ /* 0x000fe200078e00ff */
[C---:B------:R-:W-:Y:S02]  /*6e80*/  IADD3 R153, P6, PT, R8.reuse, R49, RZ ;  /* 0x0000003108997210 */ /* 0x040fe40007fde0ff */
[C---:B------:R-:W-:Y:S02]  /*6e90*/  IADD3 R157, P3, PT, R8.reuse, R47, RZ ;  /* 0x0000002f089d7210 */ /* 0x040fe40007f7e0ff */
[----:B------:R-:W-:Y:S02]  /*6ea0*/  LEA.HI.X.SX32 R78, R53, R18, 0x1, P4 ;  /* 0x00000012354e7211 */ /* 0x000fe400020f0eff */
[----:B------:R-:W-:-:S02]  /*6eb0*/  IADD3 R161, P4, PT, R8, R45, RZ ;  /* 0x0000002d08a17210 */ /* 0x000fc40007f9e0ff */
[-C--:B------:R-:W-:Y:S01]  /*6ec0*/  LEA.HI.X.SX32 R74, R51, R18.reuse, 0x1, P5 ;  /* 0x00000012334a7211 */ /* 0x080fe200028f0eff */
[----:B-1----:R-:W-:Y:S01]  /*6ed0*/  IMAD.WIDE.U32 R50, R119, 0x14, R62 ;  /* 0x0000001477327825 */ /* 0x002fe200078e003e */
[C---:B------:R-:W-:Y:S02]  /*6ee0*/  IADD3 R165, P5, PT, R8.reuse, R43, RZ ;  /* 0x0000002b08a57210 */ /* 0x040fe40007fbe0ff */
[-C--:B------:R-:W-:Y:S01]  /*6ef0*/  LEA.HI.X.SX32 R70, R49, R18.reuse, 0x1, P6 ;  /* 0x0000001231467211 */ /* 0x080fe200030f0eff */
[----:B------:R-:W-:Y:S01]  /*6f00*/  IMAD.SHL.U32 R63, R123, 0x4, RZ ;  /* 0x000000047b3f7824 */ /* 0x000fe200078e00ff */
[-C--:B------:R-:W-:Y:S01]  /*6f10*/  LEA.HI.X.SX32 R64, R47, R18.reuse, 0x1, P3 ;  /* 0x000000122f407211 */ /* 0x080fe200018f0eff */
[----:B--2---:R-:W-:Y:S01]  /*6f20*/  IMAD.WIDE.U32 R52, R231, 0x14, R60 ;  /* 0x00000014e7347825 */ /* 0x004fe200078e003c */
[C---:B------:R-:W-:Y:S02]  /*6f30*/  IADD3 R169, P6, PT, R8.reuse, R41, RZ ;  /* 0x0000002908a97210 */ /* 0x040fe40007fde0ff */
[----:B------:R-:W-:Y:S01]  /*6f40*/  IADD3 R173, P3, PT, R8, R39, RZ ;  /* 0x0000002708ad7210 */ /* 0x000fe20007f7e0ff */
[----:B------:R-:W-:Y:S01]  /*6f50*/  IMAD R47, R44, 0x14, RZ ;  /* 0x000000142c2f7824 */ /* 0x000fe200078e02ff */
[-C--:B------:R-:W-:Y:S01]  /*6f60*/  LEA.HI.X.SX32 R56, R45, R18.reuse, 0x1, P4 ;  /* 0x000000122d387211 */ /* 0x080fe200020f0eff */
[----:B------:R-:W-:Y:S01]  /*6f70*/  IMAD.MOV.U32 R44, RZ, RZ, R50 ;  /* 0x000000ffff2c7224 */ /* 0x000fe200078e0032 */
[----:B------:R-:W-:Y:S01]  /*6f80*/  IADD3 R177, P4, PT, R8, R37, RZ ;  /* 0x0000002508b17210 */ /* 0x000fe20007f9e0ff */
[----:B------:R-:W-:Y:S01]  /*6f90*/  VIADD R50, R6, 0xffffff60 ;  /* 0xffffff6006327836 */ /* 0x000fe20000000000 */
[----:B------:R-:W-:Y:S01]  /*6fa0*/  LEA.HI.X.SX32 R30, R43, R18, 0x1, P5 ;  /* 0x000000122b1e7211 */ /* 0x000fe200028f0eff */
[----:B------:R-:W-:Y:S01]  /*6fb0*/  IMAD R43, R117, R118, RZ ;  /* 0x00000076752b7224 */ /* 0x000fe200078e02ff */
[----:B------:R-:W-:Y:S01]  /*6fc0*/  SHF.R.S32.HI R8, RZ, 0x1f, R10 ;  /* 0x0000001fff087819 */ /* 0x000fe2000001140a */
[----:B------:R-:W-:Y:S01]  /*6fd0*/  IMAD.MOV.U32 R6, RZ, RZ, RZ ;  /* 0x000000ffff067224 */ /* 0x000fe200078e00ff */
[----:B------:R-:W-:-:S02]  /*6fe0*/  IADD3 R54, P5, PT, R10, R31, RZ ;  /* 0x0000001f0a367210 */ /* 0x000fc40007fbe0ff */
[----:B------:R-:W-:Y:S01]  /*6ff0*/  LEA.HI.X.SX32 R26, R41, R18, 0x1, P6 ;  /* 0x00000012291a7211 */ /* 0x000fe200030f0eff */
[----:B------:R-:W-:Y:S01]  /*7000*/  IMAD R41, R217, R118, RZ ;  /* 0x00000076d9297224 */ /* 0x000fe200078e02ff */
[----:B------:R-:W-:Y:S01]  /*7010*/  LEA.HI.X.SX32 R22, R39, R18, 0x1, P3 ;  /* 0x0000001227167211 */ /* 0x000fe200018f0eff */
[----:B------:R-:W-:Y:S01]  /*7020*/  IMAD R39, R219, R118, RZ ;  /* 0x00000076db277224 */ /* 0x000fe200078e02ff */
[----:B------:R-:W-:Y:S01]  /*7030*/  LEA.HI.X.SX32 R18, R37, R18, 0x1, P4 ;  /* 0x0000001225127211 */ /* 0x000fe200020f0eff */
[----:B------:R-:W-:Y:S01]  /*7040*/  IMAD R37, R221, R118, RZ ;  /* 0x00000076dd257224 */ /* 0x000fe200078e02ff */
[C---:B------:R-:W-:Y:S02]  /*7050*/  IADD3 R58, P6, PT, R10.reuse, R27, RZ ;  /* 0x0000001b0a3a7210 */ /* 0x040fe40007fde0ff */
[----:B------:R-:W-:Y:S02]  /*7060*/  IADD3 R66, P4, PT, R10, R21, RZ ;  /* 0x000000150a427210 */ /* 0x000fe40007f9e0ff */
[----:B------:R-:W-:-:S02]  /*7070*/  LEA.HI.X.SX32 R185, R31, R8, 0x1, P5 ;  /* 0x000000081fb97211 */ /* 0x000fc400028f0eff */
[C---:B------:R-:W-:Y:S02]  /*7080*/  IADD3 R62, P3, PT, R10.reuse, R23, RZ ;  /* 0x000000170a3e7210 */ /* 0x040fe40007f7e0ff */
[----:B------:R-:W-:Y:S02]  /*7090*/  IADD3 R72, P5, PT, R10, R19, RZ ;  /* 0x000000130a487210 */ /* 0x000fe40007fbe0ff */
[-C--:B------:R-:W-:Y:S02]  /*70a0*/  LEA.HI.X.SX32 R183, R27, R8.reuse, 0x1, P6 ;  /* 0x000000081bb77211 */ /* 0x080fe400030f0eff */
[-C--:B------:R-:W-:Y:S01]  /*70b0*/  LEA.HI.X.SX32 R179, R21, R8.reuse, 0x1, P4 ;  /* 0x0000000815b37211 */ /* 0x080fe200020f0eff */
[----:B------:R-:W-:Y:S01]  /*70c0*/  IMAD.SHL.U32 R21, R144, 0x4, RZ ;  /* 0x0000000490157824 */ /* 0x000fe200078e00ff */
[----:B------:R-:W-:Y:S02]  /*70d0*/  IADD3 R76, P6, PT, R10, R17, RZ ;  /* 0x000000110a4c7210 */ /* 0x000fe40007fde0ff */
[----:B------:R-:W-:-:S02]  /*70e0*/  LEA.HI.X.SX32 R181, R23, R8, 0x1, P3 ;  /* 0x0000000817b57211 */ /* 0x000fc400018f0eff */
[C---:B------:R-:W-:Y:S02]  /*70f0*/  IADD3 R84, P4, PT, R10.reuse, R13, RZ ;  /* 0x0000000d0a547210 */ /* 0x040fe40007f9e0ff */
[-C--:B------:R-:W-:Y:S02]  /*7100*/  LEA.HI.X.SX32 R31, R19, R8.reuse, 0x1, P5 ;  /* 0x00000008131f7211 */ /* 0x080fe400028f0eff */
[C---:B------:R-:W-:Y:S02]  /*7110*/  IADD3 R80, P3, PT, R10.reuse, R15, RZ ;  /* 0x0000000f0a507210 */ /* 0x040fe40007f7e0ff */
[----:B------:R-:W-:Y:S02]  /*7120*/  IADD3 R88, P5, PT, R10, R11, RZ ;  /* 0x0000000b0a587210 */ /* 0x000fe40007fbe0ff */
[----:B------:R-:W-:Y:S02]  /*7130*/  SHF.R.S32.HI R45, RZ, 0x1f, R12 ;  /* 0x0000001fff2d7819 */ /* 0x000fe4000001140c */
[----:B------:R-:W-:-:S02]  /*7140*/  LEA.HI.X.SX32 R27, R17, R8, 0x1, P6 ;  /* 0x00000008111b7211 */ /* 0x000fc400030f0eff */
[-C--:B------:R-:W-:Y:S02]  /*7150*/  LEA.HI.X.SX32 R19, R13, R8.reuse, 0x1, P4 ;  /* 0x000000080d137211 */ /* 0x080fe400020f0eff */
[C---:B------:R-:W-:Y:S02]  /*7160*/  IADD3 R92, P6, PT, R10.reuse, R9, RZ ;  /* 0x000000090a5c7210 */ /* 0x040fe40007fde0ff */
[-C--:B------:R-:W-:Y:S01]  /*7170*/  LEA.HI.X.SX32 R23, R15, R8.reuse, 0x1, P3 ;  /* 0x000000080f177211 */ /* 0x080fe200018f0eff */
[----:B------:R-:W-:Y:S01]  /*7180*/  IMAD.MOV.U32 R15, RZ, RZ, R52 ;  /* 0x000000ffff0f7224 */ /* 0x000fe200078e0034 */
[----:B------:R-:W-:Y:S02]  /*7190*/  LEA.HI.X.SX32 R13, R11, R8, 0x1, P5 ;  /* 0x000000080b0d7211 */ /* 0x000fe400028f0eff */
[C---:B------:R-:W-:Y:S02]  /*71a0*/  IADD3 R96, P3, PT, R10.reuse, R7, RZ ;  /* 0x000000070a607210 */ /* 0x040fe40007f7e0ff */
[----:B------:R-:W-:-:S02]  /*71b0*/  IADD3 R104, P5, PT, R10, R37, RZ ;  /* 0x000000250a687210 */ /* 0x000fc40007fbe0ff */
[----:B------:R-:W-:Y:S01]  /*71c0*/  LEA.HI R12, R45, R12, RZ, 0x5 ;  /* 0x0000000c2d0c7211 */ /* 0x000fe200078f28ff */
[----:B------:R-:W-:Y:S01]  /*71d0*/  IMAD R45, R42, 0x14, RZ ;  /* 0x000000142a2d7824 */ /* 0x000fe200078e02ff */
[-C--:B------:R-:W-:Y:S02]  /*71e0*/  LEA.HI.X.SX32 R11, R9, R8.reuse, 0x1, P6 ;  /* 0x00000008090b7211 */ /* 0x080fe400030f0eff */
[-C--:B------:R-:W-:Y:S01]  /*71f0*/  LEA.HI.X.SX32 R9, R7, R8.reuse, 0x1, P3 ;  /* 0x0000000807097211 */ /* 0x080fe200018f0eff */
[----:B------:R-:W-:Y:S01]  /*7200*/  IMAD.IADD R42, R51, 0x1, R45 ;  /* 0x00000001332a7824 */ /* 0x000fe200078e022d */
[----:B------:R-:W-:Y:S01]  /*7210*/  LEA.HI.X.SX32 R193, R37, R8, 0x1, P5 ;  /* 0x0000000825c17211 */ /* 0x000fe200028f0eff */
[----:B------:R-:W-:Y:S01]  /*7220*/  IMAD.SHL.U32 R51, R135, 0x4, RZ ;  /* 0x0000000487337824 */ /* 0x000fe200078e00ff */
[C---:B------:R-:W-:Y:S02]  /*7230*/  IADD3 R100, P4, PT, R10.reuse, R5, RZ ;  /* 0x000000050a647210 */ /* 0x040fe40007f9e0ff */
[----:B------:R-:W-:-:S02]  /*7240*/  IADD3 R108, P3, PT, R10, R39, RZ ;  /* 0x000000270a6c7210 */ /* 0x000fc40007f7e0ff */
[C---:B------:R-:W-:Y:S02]  /*7250*/  IADD3 R112, P5, PT, R10.reuse, R41, RZ ;  /* 0x000000290a707210 */ /* 0x040fe40007fbe0ff */
[----:B------:R-:W-:Y:S02]  /*7260*/  SHF.R.S32.HI R12, RZ, 0x5, R12 ;  /* 0x00000005ff0c7819 */ /* 0x000fe4000001140c */
[----:B------:R-:W-:Y:S02]  /*7270*/  IADD3 R10, P6, PT, R10, R43, RZ ;  /* 0x0000002b0a0a7210 */ /* 0x000fe40007fde0ff */
[C---:B------:R-:W-:Y:S01]  /*7280*/  SHF.L.U64.HI R83, R85.reuse, 0x2, R120 ;  /* 0x0000000255537819 */ /* 0x040fe20000010278 */
[----:B------:R-:W-:Y:S01]  /*7290*/  IMAD.SHL.U32 R85, R85, 0x4, RZ ;  /* 0x0000000455557824 */ /* 0x000fe200078e00ff */
[-C--:B------:R-:W-:Y:S01]  /*72a0*/  LEA.HI.X.SX32 R7, R5, R8.reuse, 0x1, P4 ;  /* 0x0000000805077211 */ /* 0x080fe200020f0eff */
[----:B------:R-:W-:Y:S01]  /*72b0*/  IMAD.IADD R5, R53, 0x1, R47 ;  /* 0x0000000135057824 */ /* 0x000fe200078e022f */
[-C--:B------:R-:W-:Y:S01]  /*72c0*/  LEA.HI.X.SX32 R191, R39, R8.reuse, 0x1, P3 ;  /* 0x0000000827bf7211 */ /* 0x080fe200018f0eff */
[----:B------:R-:W-:Y:S01]  /*72d0*/  IMAD.SHL.U32 R39, R142, 0x4, RZ ;  /* 0x000000048e277824 */ /* 0x000fe200078e00ff */
[-C--:B------:R-:W-:Y:S01]  /*72e0*/  LEA.HI.X.SX32 R189, R41, R8.reuse, 0x1, P5 ;  /* 0x0000000829bd7211 */ /* 0x080fe200028f0eff */
[----:B------:R-:W-:Y:S01]  /*72f0*/  IMAD.SHL.U32 R47, R138, 0x4, RZ ;  /* 0x000000048a2f7824 */ /* 0x000fe200078e00ff */
[C---:B------:R-:W-:Y:S01]  /*7300*/  VIMNMX R120, PT, PT, R12.reuse, 0x2, !PT ;  /* 0x000000020c787848 */ /* 0x040fe20007fe0100 */
[----:B------:R-:W-:Y:S01]  /*7310*/  VIADD R118, R12, 0xfffffffb ;  /* 0xfffffffb0c767836 */ /* 0x000fe20000000000 */
[----:B------:R-:W-:Y:S01]  /*7320*/  LEA.HI.X.SX32 R187, R43, R8, 0x1, P6 ;  /* 0x000000082bbb7211 */ /* 0x000fe200030f0eff */
[----:B------:R-:W-:Y:S01]  /*7330*/  IMAD.SHL.U32 R43, R140, 0x4, RZ ;  /* 0x000000048c2b7824 */ /* 0x000fe200078e00ff */
[----:B------:R-:W-:Y:S01]  /*7340*/  SHF.L.U64.HI R17, R144, 0x2, R151 ;  /* 0x0000000290117819 */ /* 0x000fe20000010297 */
[----:B------:R-:W-:Y:S01]  /*7350*/  VIADD R120, R120, 0xffffffff ;  /* 0xffffffff78787836 */ /* 0x000fe20000000000 */
[----:B------:R-:W-:-:S02]  /*7360*/  SHF.L.U64.HI R37, R142, 0x2, R147 ;  /* 0x000000028e257819 */ /* 0x000fc40000010293 */
[----:B------:R-:W-:Y:S02]  /*7370*/  SHF.L.U64.HI R41, R140, 0x2, R143 ;  /* 0x000000028c297819 */ /* 0x000fe4000001028f */
[----:B------:R-:W-:Y:S02]  /*7380*/  SHF.L.U64.HI R45, R138, 0x2, R139 ;  /* 0x000000028a2d7819 */ /* 0x000fe4000001028b */
[----:B------:R-:W-:Y:S02]  /*7390*/  SHF.L.U64.HI R49, R135, 0x2, R136 ;  /* 0x0000000287317819 */ /* 0x000fe40000010288 */
[----:B------:R-:W-:Y:S02]  /*73a0*/  SHF.L.U64.HI R53, R131, 0x2, R134 ;  /* 0x0000000283357819 */ /* 0x000fe40000010286 */
[----:B------:R-:W-:Y:S02]  /*73b0*/  SHF.L.U64.HI R57, R127, 0x2, R132 ;  /* 0x000000027f397819 */ /* 0x000fe40000010284 */
[----:B------:R-:W-:-:S02]  /*73c0*/  SHF.L.U64.HI R61, R123, 0x2, R130 ;  /* 0x000000027b3d7819 */ /* 0x000fc40000010282 */
[----:B------:R-:W-:Y:S02]  /*73d0*/  SHF.L.U64.HI R65, R99, 0x2, R128 ;  /* 0x0000000263417819 */ /* 0x000fe40000010280 */
[----:B------:R-:W-:Y:S02]  /*73e0*/  SHF.L.U64.HI R71, R95, 0x2, R126 ;  /* 0x000000025f477819 */ /* 0x000fe4000001027e */
[----:B------:R-:W-:Y:S02]  /*73f0*/  SHF.L.U64.HI R75, R91, 0x2, R124 ;  /* 0x000000025b4b7819 */ /* 0x000fe4000001027c */
[----:B------:R-:W-:Y:S02]  /*7400*/  SHF.L.U64.HI R79, R87, 0x2, R122 ;  /* 0x00000002574f7819 */ /* 0x000fe4000001027a */
[C---:B------:R-:W-:Y:S01]  /*7410*/  SHF.L.U64.HI R95, R97.reuse, 0x2, R110 ;  /* 0x00000002615f7819 */ /* 0x040fe2000001026e */
[----:B------:R-:W-:Y:S01]  /*7420*/  IMAD.SHL.U32 R97, R97, 0x4, RZ ;  /* 0x0000000461617824 */ /* 0x000fe200078e00ff */
        /* <DEDUP_REMOVED lines=67> */
[----:B------:R-:W-:-:S07]  /*7860*/  IMAD.SHL.U32 R116, R10, 0x4, RZ ;  /* 0x000000040a747824 */ /* 0x000fce00078e00ff */
.L_x_10:
[----:B------:R-:W-:Y:S01]  /*7870*/  UIADD3 UR5, UPT, UPT, UR5, 0x1, URZ ;  /* 0x0000000105057890 */ /* 0x000fe2000fffe0ff */
[----:B------:R-:W-:-:S04]  /*7880*/  DEPBAR.LE SB0, 0x6 ;  /* 0x000081800000791a */ /* 0x000fc80000000000 */
[----:B------:R-:W-:Y:S01]  /*7890*/  ULEA UR12, UR18, UR10, 0x3 ;  /* 0x0000000a120c7291 */ /* 0x000fe2000f8e18ff */
[----:B------:R-:W-:Y:S01]  /*78a0*/  IMAD.U32 R6, R6, -0x80000000, RZ ;  /* 0x8000000006067824 */ /* 0x000fe200078e00ff */
[----:B------:R-:W-:Y:S02]  /*78b0*/  UISETP.GT.AND UP1, UPT, UR5, 0x4, UPT ;  /* 0x000000040500788c */ /* 0x000fe4000bf24270 */
[----:B------:R-:W-:Y:S02]  /*78c0*/  UIADD3 UR12, UPT, UPT, UR12, 0x1e000, URZ ;  /* 0x0001e0000c0c7890 */ /* 0x000fe4000fffe0ff */
[----:B------:R-:W-:Y:S01]  /*78d0*/  USEL UR5, UR5, URZ, !UP1 ;  /* 0x000000ff05057287 */ /* 0x000fe2000c800000 */
[----:B------:R-:W-:Y:S06]  /*78e0*/  BAR.SYNC.DEFER_BLOCKING 0x0 ;  /* 0x0000000000007b1d */ /* 0x000fec0000010000 */
[----:B------:R-:W-:Y:S05]  /*78f0*/  @P1 BRA `(.L_x_8) ;  /* 0x0000000000a01947 */ /* 0x000fea0003800000 */
[----:B------:R-:W-:Y:S02]  /*7900*/  ULEA UR8, UR5, UR10, 0xd ;  /* 0x0000000a05087291 */ /* 0x000fe4000f8e68ff */
[----:B------:R-:W-:Y:S02]  /*7910*/  ULEA UR4, UR5, UR10, 0xe ;  /* 0x0000000a05047291 */ /* 0x000fe4000f8e70ff */
[----:B------:R-:W-:Y:S02]  /*7920*/  UIADD3 UR8, UPT, UPT, UR8, 0x14000, URZ ;  /* 0x0001400008087890 */ /* 0x000fe4000fffe0ff */
[----:B------:R-:W-:Y:S02]  /*7930*/  USHF.R.U32.HI UR4, URZ, 0x4, UR4 ;  /* 0x00000004ff047899 */ /* 0x000fe40008011604 */
[----:B------:R-:W-:Y:S02]  /*7940*/  USHF.R.U32.HI UR8, URZ, 0x4, UR8 ;  /* 0x00000004ff087899 */ /* 0x000fe40008011608 */
[----:B------:R-:W-:-:S02]  /*7950*/  USGXT.U32 UR16, UR4, 0xe ;  /* 0x0000000e0410789a */ /* 0x000fc40008000000 */
[----:B------:R-:W-:Y:S02]  /*7960*/  USGXT.U32 UR14, UR8, 0xe ;  /* 0x0000000e080e789a */ /* 0x000fe40008000000 */
[----:B------:R-:W-:Y:S01]  /*7970*/  UIADD3 UR26, UP2, UPT, UR16, 0x2, URZ ;  /* 0x00000002101a7890 */ /* 0x000fe2000ff5e0ff */
[----:B------:R-:W-:Y:S01]  /*7980*/  UMOV UR8, URZ ;  /* 0x000000ff00087c82 */ /* 0x000fe20008000000 */
[----:B------:R-:W-:Y:S01]  /*7990*/  UIADD3 UR24, UP1, UPT, UR14, 0x2, URZ ;  /* 0x000000020e187890 */ /* 0x000fe2000ff3e0ff */
[----:B------:R-:W-:Y:S01]  /*79a0*/  UMOV UR4, URZ ;  /* 0x000000ff00047c82 */ /* 0x000fe20008000000 */
[----:B------:R-:W-:Y:S02]  /*79b0*/  UIADD3.X UR27, UPT, UPT, UR8, 0x40004040, URZ, UP2, !UPT ;  /* 0x40004040081b7890 */ /* 0x000fe400097fe4ff */
[----:B------:R-:W-:Y:S01]  /*79c0*/  UIADD3 UR28, UP3, UPT, UR26, 0x2, URZ ;  /* 0x000000021a1c7890 */ /* 0x000fe2000ff7e0ff */
[----:B------:R-:W-:Y:S01]  /*79d0*/  UMOV UR8, UR12 ;  /* 0x0000000c00087c82 */ /* 0x000fe20008000000 */
[----:B------:R-:W-:Y:S01]  /*79e0*/  UMOV UR9, URZ ;  /* 0x000000ff00097c82 */ /* 0x000fe20008000000 */
[----:B------:R-:W-:-:S02]  /*79f0*/  UIADD3.X UR25, UPT, UPT, UR4, 0x40004040, URZ, UP1, !UPT ;  /* 0x4000404004197890 */ /* 0x000fc40008ffe4ff */
[----:B------:R-:W-:Y:S01]  /*7a00*/  UIADD3.X UR29, UPT, UPT, UR27, URZ, URZ, UP3, !UPT ;  /* 0x000000ff1b1d7290 */ /* 0x000fe20009ffe4ff */
[----:B------:R-:W-:Y:S01]  /*7a10*/  UMOV UR4, UR8 ;  /* 0x0000000800047c82 */ /* 0x000fe20008000000 */
[----:B------:R-:W-:Y:S02]  /*7a20*/  UIADD3 UR8, UP1, UPT, UR24, 0x2, URZ ;  /* 0x0000000218087890 */ /* 0x000fe4000ff3e0ff */
[----:B------:R-:W-:Y:S02]  /*7a30*/  UIADD3 UR32, UP2, UPT, UR26, 0x4, URZ ;  /* 0x000000041a207890 */ /* 0x000fe4000ff5e0ff */
[----:B------:R-:W-:Y:S02]  /*7a40*/  UIADD3 UR30, UP3, UPT, UR24, 0x4, URZ ;  /* 0x00000004181e7890 */ /* 0x000fe4000ff7e0ff */
[----:B------:R-:W-:Y:S02]  /*7a50*/  UIADD3.X UR9, UPT, UPT, UR25, URZ, URZ, UP1, !UPT ;  /* 0x000000ff19097290 */ /* 0x000fe40008ffe4ff */
[----:B------:R-:W-:-:S02]  /*7a60*/  UIADD3.X UR33, UPT, UPT, UR27, URZ, URZ, UP2, !UPT ;  /* 0x000000ff1b217290 */ /* 0x000fc400097fe4ff */
[----:B------:R-:W-:Y:S01]  /*7a70*/  UIADD3.X UR31, UPT, UPT, UR25, URZ, URZ, UP3, !UPT ;  /* 0x000000ff191f7290 */ /* 0x000fe20009ffe4ff */
[----:B------:R-:W-:Y:S01]  /*7a80*/  UMOV UR34, 0x0 ;  /* 0x0000000000227882 */ /* 0x000fe20000000000 */
[----:B------:R-:W-:Y:S01]  /*7a90*/  UMOV UR35, 0x4200910 ;  /* 0x0420091000237882 */ /* 0x000fe20000000000 */
[----:B------:R-:W-:Y:S01]  /*7aa0*/  UMOV UR17, 0x40004040 ;  /* 0x4000404000117882 */ /* 0x000fe20000000000 */
[----:B------:R-:W-:Y:S01]  /*7ab0*/  UMOV UR15, 0x40004040 ;  /* 0x40004040000f7882 */ /* 0x000fe20000000000 */
[----:B------:R-:W-:Y:S01]  /*7ac0*/  UMOV UR36, 0x0 ;  /* 0x0000000000247882 */ /* 0x000fe20000000000 */
[----:B------:R-:W-:Y:S01]  /*7ad0*/  UMOV UR37, 0x4200910 ;  /* 0x0420091000257882 */ /* 0x000fe20000000000 */
[----:B------:R-:W-:Y:S01]  /*7ae0*/  UMOV UR38, 0x0 ;  /* 0x0000000000267882 */ /* 0x000fe20000000000 */
[----:B------:R-:W-:Y:S01]  /*7af0*/  UMOV UR39, 0x4200910 ;  /* 0x0420091000277882 */ /* 0x000fe20000000000 */
[----:B------:R1:W-:Y:S01]  /*7b00*/  UTCHMMA gdesc[UR14], gdesc[UR16], tmem[UR22], tmem[UR34], idesc[UR35], UPT ;  /* 0x00ff22100e0075ea */ /* 0x0003e2000b800016 */
[----:B------:R-:W-:Y:S01]  /*7b10*/  UMOV UR40, 0x0 ;  /* 0x0000000000287882 */ /* 0x000fe20000000000 */
[----:B------:R-:W-:Y:S01]  /*7b20*/  UMOV UR41, 0x4200910 ;  /* 0x0420091000297882 */ /* 0x000fe20000000000 */
[----:B------:R1:W-:Y:S01]  /*7b30*/  UTCHMMA gdesc[UR24], gdesc[UR26], tmem[UR22], tmem[UR36], idesc[UR37], UPT ;  /* 0x00ff241a180075ea */ /* 0x0003e2000b800016 */
[----:B------:R1:W-:Y:S01]  /*7b40*/  UTCHMMA gdesc[UR8], gdesc[UR28], tmem[UR22], tmem[UR38], idesc[UR39], UPT ;  /* 0x00ff261c080075ea */ /* 0x0003e2000b800016 */
[----:B------:R1:W-:Y:S01]  /*7b50*/  UTCHMMA gdesc[UR30], gdesc[UR32], tmem[UR22], tmem[UR40], idesc[UR41], UPT ;  /* 0x00ff28201e0075ea */ /* 0x0003e2000b800016 */
[----:B------:R1:W-:Y:S01]  /*7b60*/  UTCBAR [UR4], URZ ;  /* 0x000000ff040073e9 */ /* 0x0003e200080000ff */
[----:B------:R-:W-:Y:S01]  /*7b70*/  NOP ;  /* 0x0000000000007918 */ /* 0x000fe20000000000 */
.L_x_8:
[----:B------:R-:W2:Y:S01]  /*7b80*/  SYNCS.PHASECHK.TRANS64.TRYWAIT P4, [UR13], R6 ;  /* 0x00000006ff0075a7 */ /* 0x000ea2000808110d */
[----:B------:R-:W-:Y:S01]  /*7b90*/  ISETP.LE.AND P3, PT, R118, UR7, PT ;  /* 0x0000000776007c0c */ /* 0x000fe2000bf63270 */
[----:B-1----:R-:W-:Y:S01]  /*7ba0*/  UMOV UR4, UR6 ;  /* 0x0000000600047c82 */ /* 0x002fe20008000000 */
[----:B--2---:R-:W-:Y:S11]  /*7bb0*/  @!P4 BRA `(.L_x_9) ;  /* 0x0000003000bcc947 */ /* 0x004ff60003800000 */
.L_x_16:
[----:B------:R-:W-:Y:S01]  /*7bc0*/  BAR.SYNC.DEFER_BLOCKING 0x0 ;  /* 0x0000000000007b1d */ /* 0x000fe20000010000 */
[-C--:B------:R-:W-:Y:S01]  /*7bd0*/  ISETP.GE.AND P4, PT, R3, R50.reuse, PT ;  /* 0x000000320300720c */ /* 0x080fe20003f86270 */
[----:B------:R-:W-:Y:S01]  /*7be0*/  UIADD3 UR19, UPT, UPT, UR19, 0x1, URZ ;  /* 0x0000000113137890 */ /* 0x000fe2000fffe0ff */
[-C--:B------:R-:W-:Y:S01]  /*7bf0*/  ISETP.GE.AND P6, PT, R29, R50.reuse, PT ;  /* 0x000000321d00720c */ /* 0x080fe20003fc6270 */
[----:B------:R-:W-:Y:S01]  /*7c00*/  UIADD3 UR7, UPT, UPT, UR7, 0x1, URZ ;  /* 0x0000000107077890 */ /* 0x000fe2000fffe0ff */
[----:B------:R-:W-:Y:S01]  /*7c10*/  SEL R6, RZ, 0x4, P4 ;  /* 0x00000004ff067807 */ /* 0x000fe20002000000 */
[----:B------:R-:W-:Y:S01]  /*7c20*/  UISETP.GT.AND UP1, UPT, UR19, 0x4, UPT ;  /* 0x000000041300788c */ /* 0x000fe2000bf24270 */
[----:B------:R-:W-:Y:S01]  /*7c30*/  ISETP.GE.AND P4, PT, R25, R50, PT ;  /* 0x000000321900720c */ /* 0x000fe20003f86270 */
[----:B------:R-:W-:Y:S01]  /*7c40*/  UIADD3 UR18, UPT, UPT, UR18, 0x1, URZ ;  /* 0x0000000112127890 */ /* 0x000fe2000fffe0ff */
[----:B------:R-:W-:Y:S01]  /*7c50*/  SEL R6, R6, RZ, !P3 ;  /* 0x000000ff06067207 */ /* 0x000fe20005800000 */
[----:B------:R-:W-:Y:S01]  /*7c60*/  USEL UR19, UR19, URZ, !UP1 ;  /* 0x000000ff13137287 */ /* 0x000fe2000c800000 */
[----:B------:R-:W-:Y:S01]  /*7c70*/  SEL R7, RZ, 0x4, P4 ;  /* 0x00000004ff077807 */ /* 0x000fe20002000000 */
[----:B------:R-:W-:Y:S01]  /*7c80*/  UISETP.GT.AND UP1, UPT, UR18, 0x1, UPT ;  /* 0x000000011200788c */ /* 0x000fe2000bf24270 */
[----:B------:R-:W-:Y:S01]  /*7c90*/  ISETP.NE.U32.AND P5, PT, R6, RZ, PT ;  /* 0x000000ff0600720c */ /* 0x000fe20003fa5070 */
[----:B------:R-:W-:Y:S01]  /*7ca0*/  ULEA UR6, UR19, UR10, 0xd ;  /* 0x0000000a13067291 */ /* 0x000fe2000f8e68ff */
[----:B------:R-:W-:Y:S01]  /*7cb0*/  IADD3 R6, P4, PT, R15, R100, RZ ;  /* 0x000000640f067210 */ /* 0x000fe20007f9e0ff */
[----:B------:R-:W-:Y:S01]  /*7cc0*/  USEL UR18, UR18, URZ, !UP1 ;  /* 0x000000ff12127287 */ /* 0x000fe2000c800000 */
[----:B------:R-:W-:Y:S01]  /*7cd0*/  SEL R8, R7, RZ, !P3 ;  /* 0x000000ff07087207 */ /* 0x000fe20005800000 */
[----:B------:R-:W-:Y:S01]  /*7ce0*/  UMOV UR13, UR12 ;  /* 0x0000000c000d7c82 */ /* 0x000fe20008000000 */
[----:B------:R-:W-:Y:S01]  /*7cf0*/  SEL R9, RZ, 0x4, P6 ;  /* 0x00000004ff097807 */ /* 0x000fe20003000000 */
[----:B------:R-:W-:Y:S01]  /*7d00*/  IMAD.X R7, R5, 0x1, R98, P4 ;  /* 0x0000000105077824 */ /* 0x000fe200020e0662 */
[----:B------:R-:W-:Y:S01]  /*7d10*/  ISETP.NE.U32.AND P4, PT, R8, RZ, PT ;  /* 0x000000ff0800720c */ /* 0x000fe20003f85070 */
[----:B------:R-:W-:Y:S01]  /*7d20*/  VIADD R13, R16, UR6 ;  /* 0x00000006100d7c36 */ /* 0x000fe20008000000 */
[----:B------:R-:W-:Y:S01]  /*7d30*/  SEL R10, R9, RZ, !P3 ;  /* 0x000000ff090a7207 */ /* 0x000fe20005800000 */
[----:B------:R-:W-:Y:S01]  /*7d40*/  VIADD R19, R20, UR6 ;  /* 0x0000000614137c36 */ /* 0x000fe20008000000 */
[----:B------:R-:W-:Y:S01]  /*7d50*/  ISETP.GE.AND P6, PT, R33, R50, PT ;  /* 0x000000322100720c */ /* 0x000fe20003fc6270 */
[----:B------:R-:W-:Y:S01]  /*7d60*/  VIADD R23, R28, UR6 ;  /* 0x000000061c177c36 */ /* 0x000fe20008000000 */
[----:B------:R-:W-:Y:S01]  /*7d70*/  @!PT LDS RZ, [RZ] ;  /* 0x00000000fffff984 */ /* 0x000fe20000000800 */
[----:B------:R-:W-:Y:S01]  /*7d80*/  @!PT LDS RZ, [RZ] ;  /* 0x00000000fffff984 */ /* 0x000fe20000000800 */
[----:B------:R-:W-:Y:S01]  /*7d90*/  @!PT LDS RZ, [RZ] ;  /* 0x00000000fffff984 */ /* 0x000fe20000000800 */
[----:B------:R1:W-:Y:S01]  /*7da0*/  LDGSTS.E [R13+0x14000], desc[UR20][R6.64], P5 ;  /* 0x14000000060d7fae */ /* 0x0003e2000a9a1014 */
[----:B------:R-:W-:Y:S01]  /*7db0*/  IADD3 R8, P5, PT, R15, R96, RZ ;  /* 0x000000600f087210 */ /* 0x000fe20007fbe0ff */
[----:B------:R-:W-:Y:S01]  /*7dc0*/  VIADD R27, R32, UR6 ;  /* 0x00000006201b7c36 */ /* 0x000fe20008000000 */
[----:B------:R-:W-:Y:S01]  /*7dd0*/  SEL R11, RZ, 0x4, P6 ;  /* 0x00000004ff0b7807 */ /* 0x000fe20003000000 */
[----:B------:R-:W-:Y:S01]  /*7de0*/  VIADD R31, R36, UR6 ;  /* 0x00000006241f7c36 */ /* 0x000fe20008000000 */
[----:B------:R-:W-:Y:S01]  /*7df0*/  ISETP.GE.AND P6, PT, R35, R50, PT ;  /* 0x000000322300720c */ /* 0x000fe20003fc6270 */
[----:B------:R-:W-:Y:S01]  /*7e00*/  IMAD.X R9, R5, 0x1, R94, P5 ;  /* 0x0000000105097824 */ /* 0x000fe200028e065e */
[----:B------:R-:W-:-:S02]  /*7e10*/  ISETP.NE.U32.AND P5, PT, R10, RZ, PT ;  /* 0x000000ff0a00720c */ /* 0x000fc40003fa5070 */
[----:B------:R-:W-:Y:S02]  /*7e20*/  SEL R12, R11, RZ, !P3 ;  /* 0x000000ff0b0c7207 */ /* 0x000fe40005800000 */
[----:B------:R2:W-:Y:S01]  /*7e30*/  LDGSTS.E [R13+0x14008], desc[UR20][R8.64], P4 ;  /* 0x14008000080d7fae */ /* 0x0005e2000a1a1014 */
[----:B------:R-:W-:Y:S02]  /*7e40*/  IADD3 R10, P4, PT, R15, R92, RZ ;  /* 0x0000005c0f0a7210 */ /* 0x000fe40007f9e0ff */
[----:B-1----:R-:W-:Y:S02]  /*7e50*/  SEL R7, RZ, 0x4, P6 ;  /* 0x00000004ff077807 */ /* 0x002fe40003000000 */
[----:B------:R-:W-:Y:S01]  /*7e60*/  ISETP.GE.AND P6, PT, R103, R50, PT ;  /* 0x000000326700720c */ /* 0x000fe20003fc6270 */
[----:B------:R-:W-:Y:S01]  /*7e70*/  IMAD.X R11, R5, 0x1, R90, P4 ;  /* 0x00000001050b7824 */ /* 0x000fe200020e065a */
[----:B------:R-:W-:-:S04]  /*7e80*/  ISETP.NE.U32.AND P4, PT, R12, RZ, PT ;  /* 0x000000ff0c00720c */ /* 0x000fc80003f85070 */
[----:B------:R1:W-:Y:S01]  /*7e90*/  LDGSTS.E [R19+0x14000], desc[UR20][R10.64], P5 ;  /* 0x140000000a137fae */ /* 0x0003e2000a9a1014 */
[----:B------:R-:W-:Y:S01]  /*7ea0*/  IADD3 R6, P5, PT, R15, R88, RZ ;  /* 0x000000580f067210 */ /* 0x000fe20007fbe0ff */
[----:B--2---:R-:W-:Y:S01]  /*7eb0*/  VIADD R13, R24, UR6 ;  /* 0x00000006180d7c36 */ /* 0x004fe20008000000 */
[----:B------:R-:W-:Y:S02]  /*7ec0*/  SEL R8, R7, RZ, !P3 ;  /* 0x000000ff07087207 */ /* 0x000fe40005800000 */
[----:B------:R-:W-:Y:S01]  /*7ed0*/  SEL R9, RZ, 0x4, P6 ;  /* 0x00000004ff097807 */ /* 0x000fe20003000000 */
[----:B------:R-:W-:Y:S01]  /*7ee0*/  IMAD.X R7, R5, 0x1, R86, P5 ;  /* 0x0000000105077824 */ /* 0x000fe200028e0656 */
[----:B------:R-:W-:Y:S02]  /*7ef0*/  ISETP.NE.U32.AND P5, PT, R8, RZ, PT ;  /* 0x000000ff0800720c */ /* 0x000fe40003fa5070 */
[----:B------:R-:W-:Y:S02]  /*7f00*/  SEL R12, R9, RZ, !P3 ;  /* 0x000000ff090c7207 */ /* 0x000fe40005800000 */
[----:B------:R2:W-:Y:S01]  /*7f10*/  LDGSTS.E [R19+0x14008], desc[UR20][R6.64], P4 ;  /* 0x1400800006137fae */ /* 0x0005e2000a1a1014 */
[----:B------:R-:W-:-:S02]  /*7f20*/  IADD3 R8, P4, PT, R15, R84, RZ ;  /* 0x000000540f087210 */ /* 0x000fc40007f9e0ff */
[----:B------:R-:W-:-:S03]  /*7f30*/  ISETP.GE.AND P6, PT, R105, R50, PT ;  /* 0x000000326900720c */ /* 0x000fc60003fc6270 */
[----:B------:R-:W-:Y:S01]  /*7f40*/  IMAD.X R9, R5, 0x1, R82, P4 ;  /* 0x0000000105097824 */ /* 0x000fe200020e0652 */
[----:B------:R-:W-:Y:S02]  /*7f50*/  ISETP.NE.U32.AND P4, PT, R12, RZ, PT ;  /* 0x000000ff0c00720c */ /* 0x000fe40003f85070 */
[----:B-1----:R-:W-:Y:S02]  /*7f60*/  SEL R11, RZ, 0x4, P6 ;  /* 0x00000004ff0b7807 */ /* 0x002fe40003000000 */
[----:B------:R1:W-:Y:S01]  /*7f70*/  LDGSTS.E [R13+0x14000], desc[UR20][R8.64], P5 ;  /* 0x14000000080d7fae */ /* 0x0003e2000a9a1014 */
[----:B------:R-:W-:Y:S02]  /*7f80*/  IADD3 R10, P5, PT, R15, R80, RZ ;  /* 0x000000500f0a7210 */ /* 0x000fe40007fbe0ff */
[----:B--2---:R-:W-:Y:S02]  /*7f90*/  SEL R6, R11, RZ, !P3 ;  /* 0x000000ff0b067207 */ /* 0x004fe40005800000 */
[----:B------:R-:W-:Y:S01]  /*7fa0*/  ISETP.GE.AND P6, PT, R107, R50, PT ;  /* 0x000000326b00720c */ /* 0x000fe20003fc6270 */
[----:B------:R-:W-:Y:S01]  /*7fb0*/  IMAD.X R11, R5, 0x1, R78, P5 ;  /* 0x00000001050b7824 */ /* 0x000fe200028e064e */
[----:B------:R-:W-:-:S02]  /*7fc0*/  ISETP.NE.U32.AND P5, PT, R6, RZ, PT ;  /* 0x000000ff0600720c */ /* 0x000fc40003fa5070 */
[----:B------:R-:W-:Y:S02]  /*7fd0*/  SEL R7, RZ, 0x4, P6 ;  /* 0x00000004ff077807 */ /* 0x000fe40003000000 */
[----:B------:R2:W-:Y:S01]  /*7fe0*/  LDGSTS.E [R13+0x14008], desc[UR20][R10.64], P4 ;  /* 0x140080000a0d7fae */ /* 0x0005e2000a1a1014 */
[----:B------:R-:W-:Y:S02]  /*7ff0*/  IADD3 R6, P4, PT, R15, R76, RZ ;  /* 0x0000004c0f067210 */ /* 0x000fe40007f9e0ff */
[----:B------:R-:W-:Y:S02]  /*8000*/  SEL R12, R7, RZ, !P3 ;  /* 0x000000ff070c7207 */ /* 0x000fe40005800000 */
[----:B------:R-:W-:Y:S01]  /*8010*/  ISETP.GE.AND P6, PT, R109, R50, PT ;  /* 0x000000326d00720c */ /* 0x000fe20003fc6270 */
[----:B------:R-:W-:Y:S01]  /*8020*/  IMAD.X R7, R5, 0x1, R74, P4 ;  /* 0x0000000105077824 */ /* 0x000fe200020e064a */
[----:B------:R-:W-:Y:S02]  /*8030*/  ISETP.NE.U32.AND P4, PT, R12, RZ, PT ;  /* 0x000000ff0c00720c */ /* 0x000fe40003f85070 */
[----:B-1----:R-:W-:-:S02]  /*8040*/  SEL R9, RZ, 0x4, P6 ;  /* 0x00000004ff097807 */ /* 0x002fc40003000000 */
[----:B------:R1:W-:Y:S01]  /*8050*/  LDGSTS.E [R23+0x14000], desc[UR20][R6.64], P5 ;  /* 0x1400000006177fae */ /* 0x0003e2000a9a1014 */
[----:B------:R-:W-:Y:S02]  /*8060*/  IADD3 R8, P5, PT, R15, R72, RZ ;  /* 0x000000480f087210 */ /* 0x000fe40007fbe0ff */
[----:B--2---:R-:W-:Y:S02]  /*8070*/  SEL R10, R9, RZ, !P3 ;  /* 0x000000ff090a7207 */ /* 0x004fe40005800000 */
[----:B------:R-:W-:Y:S01]  /*8080*/  ISETP.GE.AND P6, PT, R111, R50, PT ;  /* 0x000000326f00720c */ /* 0x000fe20003fc6270 */
[----:B------:R-:W-:Y:S01]  /*8090*/  IMAD.X R9, R5, 0x1, R70, P5 ;  /* 0x0000000105097824 */ /* 0x000fe200028e0646 */
[----:B------:R-:W-:Y:S02]  /*80a0*/  ISETP.NE.U32.AND P5, PT, R10, RZ, PT ;  /* 0x000000ff0a00720c */ /* 0x000fe40003fa5070 */
[----:B------:R-:W-:Y:S02]  /*80b0*/  SEL R11, RZ, 0x4, P6 ;  /* 0x00000004ff0b7807 */ /* 0x000fe40003000000 */
[----:B------:R2:W-:Y:S01]  /*80c0*/  LDGSTS.E [R23+0x14008], desc[UR20][R8.64], P4 ;  /* 0x1400800008177fae */ /* 0x0005e2000a1a1014 */
[----:B------:R-:W-:-:S02]  /*80d0*/  IADD3 R10, P4, PT, R15, R66, RZ ;  /* 0x000000420f0a7210 */ /* 0x000fc40007f9e0ff */
[----:B------:R-:W-:Y:S02]  /*80e0*/  SEL R12, R11, RZ, !P3 ;  /* 0x000000ff0b0c7207 */ /* 0x000fe40005800000 */
[----:B------:R-:W-:Y:S01]  /*80f0*/  ISETP.GE.AND P6, PT, R113, R50, PT ;  /* 0x000000327100720c */ /* 0x000fe20003fc6270 */
[----:B------:R-:W-:Y:S01]  /*8100*/  IMAD.X R11, R5, 0x1, R64, P4 ;  /* 0x00000001050b7824 */ /* 0x000fe200020e0640 */
[----:B------:R-:W-:Y:S02]  /*8110*/  ISETP.NE.U32.AND P4, PT, R12, RZ, PT ;  /* 0x000000ff0c00720c */ /* 0x000fe40003f85070 */
[----:B-1----:R-:W-:Y:S02]  /*8120*/  SEL R6, RZ, 0x4, P6 ;  /* 0x00000004ff067807 */ /* 0x002fe40003000000 */
[----:B------:R1:W-:Y:S01]  /*8130*/  LDGSTS.E [R27+0x14000], desc[UR20][R10.64], P5 ;  /* 0x140000000a1b7fae */ /* 0x0003e2000a9a1014 */
[----:B------:R-:W-:Y:S01]  /*8140*/  IADD3 R18, P5, PT, R15, R62, RZ ;  /* 0x0000003e0f127210 */ /* 0x000fe20007fbe0ff */
[----:B--2---:R-:W-:Y:S01]  /*8150*/  VIADD R23, R34, UR6 ;  /* 0x0000000622177c36 */ /* 0x004fe20008000000 */
[----:B------:R-:W-:-:S02]  /*8160*/  SEL R6, R6, RZ, !P3 ;  /* 0x000000ff06067207 */ /* 0x000fc40005800000 */
[----:B------:R-:W-:Y:S01]  /*8170*/  ISETP.GE.AND P6, PT, R115, R50, PT ;  /* 0x000000327300720c */ /* 0x000fe20003fc6270 */
[----:B------:R-:W-:Y:S01]  /*8180*/  IMAD.X R19, R5, 0x1, R60, P5 ;  /* 0x0000000105137824 */ /* 0x000fe200028e063c */
[----:B------:R-:W-:Y:S02]  /*8190*/  ISETP.NE.U32.AND P5, PT, R6, RZ, PT ;  /* 0x000000ff0600720c */ /* 0x000fe40003fa5070 */
[----:B------:R-:W-:Y:S02]  /*81a0*/  SEL R6, RZ, 0x4, P6 ;  /* 0x00000004ff067807 */ /* 0x000fe40003000000 */
[----:B------:R2:W-:Y:S01]  /*81b0*/  LDGSTS.E [R27+0x14008], desc[UR20][R18.64], P4 ;  /* 0x14008000121b7fae */ /* 0x0005e2000a1a1014 */
[----:B------:R-:W-:Y:S02]  /*81c0*/  IADD3 R12, P6, PT, R15, R58, RZ ;  /* 0x0000003a0f0c7210 */ /* 0x000fe40007fde0ff */
[----:B------:R-:W-:Y:S02]  /*81d0*/  ISETP.GE.AND P4, PT, R117, R50, PT ;  /* 0x000000327500720c */ /* 0x000fe40003f86270 */
[----:B------:R-:W-:Y:S01]  /*81e0*/  SEL R6, R6, RZ, !P3 ;  /* 0x000000ff06067207 */ /* 0x000fe20005800000 */
[----:B------:R-:W-:Y:S01]  /*81f0*/  IMAD.X R13, R5, 0x1, R56, P6 ;  /* 0x00000001050d7824 */ /* 0x000fe200030e0638 */
[----:B------:R-:W-:-:S02]  /*8200*/  SEL R7, RZ, 0x4, P4 ;  /* 0x00000004ff077807 */ /* 0x000fc40002000000 */
[----:B------:R-:W-:Y:S02]  /*8210*/  ISETP.NE.U32.AND P6, PT, R6, RZ, PT ;  /* 0x000000ff0600720c */ /* 0x000fe40003fc5070 */
[----:B------:R-:W-:Y:S01]  /*8220*/  IADD3 R6, P4, PT, R15, R54, RZ ;  /* 0x000000360f067210 */ /* 0x000fe20007f9e0ff */
[----:B------:R-:W-:Y:S01]  /*8230*/  LDGSTS.E [R23+0x14000], desc[UR20][R12.64], P5 ;  /* 0x140000000c177fae */ /* 0x000fe2000a9a1014 */
[----:B------:R-:W-:-:S03]  /*8240*/  SEL R8, R7, RZ, !P3 ;  /* 0x000000ff07087207 */ /* 0x000fc60005800000 */
[----:B------:R-:W-:Y:S01]  /*8250*/  IMAD.X R7, R5, 0x1, R52, P4 ;  /* 0x0000000105077824 */ /* 0x000fe200020e0634 */
[----:B------:R-:W-:Y:S02]  /*8260*/  ISETP.NE.U32.AND P4, PT, R8, RZ, PT ;  /* 0x000000ff0800720c */ /* 0x000fe40003f85070 */
[----:B------:R-:W-:-:S03]  /*8270*/  IADD3 R8, P5, PT, R15, R116, RZ ;  /* 0x000000740f087210 */ /* 0x000fc60007fbe0ff */
[----:B------:R3:W-:Y:S01]  /*8280*/  LDGSTS.E [R23+0x14008], desc[UR20][R6.64], P6 ;  /* 0x1400800006177fae */ /* 0x0007e2000b1a1014 */
[----:B------:R-:W-:Y:S01]  /*8290*/  ISETP.GE.AND P6, PT, R217, R50, PT ;  /* 0x00000032d900720c */ /* 0x000fe20003fc6270 */
[----:B------:R-:W-:Y:S01]  /*82a0*/  IMAD.X R9, R5, 0x1, R114, P5 ;  /* 0x0000000105097824 */ /* 0x000fe200028e0672 */
[----:B-1----:R-:W-:Y:S02]  /*82b0*/  IADD3 R10, P5, PT, R15, R112, RZ ;  /* 0x000000700f0a7210 */ /* 0x002fe40007fbe0ff */
[----:B--2---:R-:W-:-:S03]  /*82c0*/  SEL R18, RZ, 0x4, P6 ;  /* 0x00000004ff127807 */ /* 0x004fc60003000000 */
[----:B------:R1:W-:Y:S01]  /*82d0*/  LDGSTS.E [R31+0x14000], desc[UR20][R8.64], P4 ;  /* 0x14000000081f7fae */ /* 0x0003e2000a1a1014 */
[-C--:B------:R-:W-:Y:S01]  /*82e0*/  ISETP.GE.AND P4, PT, R219, R50.reuse, PT ;  /* 0x00000032db00720c */ /* 0x080fe20003f86270 */
[----:B------:R-:W-:Y:S01]  /*82f0*/  IMAD.X R11, R5, 0x1, R110, P5 ;  /* 0x00000001050b7824 */ /* 0x000fe200028e066e */
[----:B------:R-:W-:Y:S01]  /*8300*/  SEL R18, R18, RZ, !P3 ;  /* 0x000000ff12127207 */ /* 0x000fe20005800000 */
[----:B---3--:R-:W-:Y:S01]  /*8310*/  VIADD R23, R38, UR6 ;  /* 0x0000000626177c36 */ /* 0x008fe20008000000 */
[----:B------:R-:W-:Y:S01]  /*8320*/  SEL R6, RZ, 0x4, P4 ;  /* 0x00000004ff067807 */ /* 0x000fe20002000000 */
[----:B------:R-:W-:Y:S01]  /*8330*/  ULEA UR6, UR19, UR10, 0xe ;  /* 0x0000000a13067291 */ /* 0x000fe2000f8e70ff */
[----:B------:R-:W-:Y:S02]  /*8340*/  ISETP.GE.AND P4, PT, R221, R50, PT ;  /* 0x00000032dd00720c */ /* 0x000fe40003f86270 */
[----:B------:R-:W-:Y:S02]  /*8350*/  IADD3 R12, P5, PT, R15, R108, RZ ;  /* 0x0000006c0f0c7210 */ /* 0x000fe40007fbe0ff */
[----:B------:R-:W-:Y:S01]  /*8360*/  ISETP.NE.U32.AND P6, PT, R18, RZ, PT ;  /* 0x000000ff1200720c */ /* 0x000fe20003fc5070 */
[----:B------:R-:W-:Y:S01]  /*8370*/  VIADD R179, R14, UR6 ;  /* 0x000000060eb37c36 */ /* 0x000fe20008000000 */
[----:B------:R-:W-:Y:S01]  /*8380*/  SEL R6, R6, RZ, !P3 ;  /* 0x000000ff06067207 */ /* 0x000fe20005800000 */
[----:B------:R-:W-:Y:S01]  /*8390*/  IMAD.X R13, R5, 0x1, R106, P5 ;  /* 0x00000001050d7824 */ /* 0x000fe200028e066a */
[----:B------:R-:W-:Y:S01]  /*83a0*/  SEL R7, RZ, 0x4, P4 ;  /* 0x00000004ff077807 */ /* 0x000fe20002000000 */
[----:B------:R-:W-:Y:S01]  /*83b0*/  VIADD R181, R40, UR6 ;  /* 0x0000000628b57c36 */ /* 0x000fe20008000000 */
[----:B------:R-:W-:Y:S01]  /*83c0*/  ISETP.GE.AND P4, PT, R4, R50, PT ;  /* 0x000000320400720c */ /* 0x000fe20003f86270 */
[----:B------:R-:W-:Y:S01]  /*83d0*/  USEL UR6, URZ, 0x1, !UP1 ;  /* 0x00000001ff067887 */ /* 0x000fe2000c800000 */
[----:B------:R-:W-:Y:S01]  /*83e0*/  ISETP.NE.U32.AND P5, PT, R6, RZ, PT ;  /* 0x000000ff0600720c */ /* 0x000fe20003fa5070 */
[----:B------:R-:W-:Y:S01]  /*83f0*/  VIADD R50, R50, 0xffffffe0 ;  /* 0xffffffe032327836 */ /* 0x000fe20000000000 */
[----:B------:R-:W-:Y:S01]  /*8400*/  SEL R7, R7, RZ, !P3 ;  /* 0x000000ff07077207 */ /* 0x000fe20005800000 */
[----:B------:R-:W-:Y:S01]  /*8410*/  ULOP3.LUT UR6, UR4, UR6, URZ, 0x3c, !UPT ;  /* 0x0000000604067292 */ /* 0x000fe2000f8e3cff */
[----:B------:R-:W-:Y:S01]  /*8420*/  SEL R6, RZ, 0x4, P4 ;  /* 0x00000004ff067807 */ /* 0x000fe20002000000 */
[----:B------:R2:W-:Y:S01]  /*8430*/  LDGSTS.E [R31+0x14008], desc[UR20][R10.64], P6 ;  /* 0x140080000a1f7fae */ /* 0x0005e2000b1a1014 */
[----:B------:R-:W-:-:S02]  /*8440*/  ISETP.NE.U32.AND P4, PT, R7, RZ, PT ;  /* 0x000000ff0700720c */ /* 0x000fc40003f85070 */
[----:B------:R-:W-:Y:S02]  /*8450*/  IADD3 R18, P6, PT, R15, R104, RZ ;  /* 0x000000680f127210 */ /* 0x000fe40007fde0ff */
[----:B------:R-:W-:-:S03]  /*8460*/  SEL R6, R6, RZ, !P3 ;  /* 0x000000ff06067207 */ /* 0x000fc60005800000 */
[----:B------:R3:W-:Y:S01]  /*8470*/  LDGSTS.E [R23+0x14000], desc[UR20][R12.64], P5 ;  /* 0x140000000c177fae */ /* 0x0007e2000a9a1014 */
[----:B------:R-:W-:Y:S01]  /*8480*/  IMAD.X R19, R5, 0x1, R102, P6 ;  /* 0x0000000105137824 */ /* 0x000fe200030e0666 */
[----:B------:R-:W-:Y:S02]  /*8490*/  IADD3 R26, P5, PT, R44, R177, RZ ;  /* 0x000000b12c1a7210 */ /* 0x000fe40007fbe0ff */
[----:B------:R-:W-:Y:S02]  /*84a0*/  ISETP.NE.U32.AND P3, PT, R6, RZ, PT ;  /* 0x000000ff0600720c */ /* 0x000fe40003f65070 */
[----:B------:R4:W-:Y:S01]  /*84b0*/  LDGSTS.E [R23+0x14008], desc[UR20][R18.64], P4 ;  /* 0x1400800012177fae */ /* 0x0009e2000a1a1014 */
[----:B------:R-:W-:Y:S01]  /*84c0*/  IMAD.X R27, R42, 0x1, R175, P5 ;  /* 0x000000012a1b7824 */ /* 0x000fe200028e06af */
[C---:B-1----:R-:W-:Y:S02]  /*84d0*/  IADD3 R8, P4, PT, R44.reuse, R161, RZ ;  /* 0x000000a12c087210 */ /* 0x042fe40007f9e0ff */
[C---:B--2---:R-:W-:Y:S01]  /*84e0*/  IADD3 R10, P5, PT, R44.reuse, R153, RZ ;  /* 0x000000992c0a7210 */ /* 0x044fe20007fbe0ff */
[----:B------:R-:W0:Y:S01]  /*84f0*/  LDGDEPBAR ;  /* 0x00000000000079af */ /* 0x000e220000000000 */
[----:B------:R-:W-:Y:S01]  /*8500*/  IADD3 R6, P6, PT, R44, R169, RZ ;  /* 0x000000a92c067210 */ /* 0x000fe20007fde0ff */
[----:B------:R-:W-:Y:S01]  /*8510*/  IMAD.X R9, R42, 0x1, R159, P4 ;  /* 0x000000012a097824 */ /* 0x000fe200020e069f */
[----:B---3--:R-:W-:Y:S01]  /*8520*/  IADD3 R12, P4, PT, R44, R145, RZ ;  /* 0x000000912c0c7210 */ /* 0x008fe20007f9e0ff */
[----:B------:R-:W-:-:S02]  /*8530*/  IMAD.X R11, R42, 0x1, R151, P5 ;  /* 0x000000012a0b7824 */ /* 0x000fc400028e0697 */
[----:B------:R-:W-:Y:S01]  /*8540*/  IMAD.X R7, R42, 0x1, R167, P6 ;  /* 0x000000012a077824 */ /* 0x000fe200030e06a7 */
[----:B----4-:R-:W-:Y:S01]  /*8550*/  IADD3 R18, P5, PT, R44, R137, RZ ;  /* 0x000000892c127210 */ /* 0x010fe20007fbe0ff */
[----:B------:R-:W-:Y:S01]  /*8560*/  IMAD.X R13, R42, 0x1, R143, P4 ;  /* 0x000000012a0d7824 */ /* 0x000fe200020e068f */
[----:B------:R1:W-:Y:S01]  /*8570*/  LDGSTS.E [R179], desc[UR20][R26.64], P3 ;  /* 0x000000001ab37fae */ /* 0x0003e200099a1014 */
[----:B------:R-:W-:Y:S02]  /*8580*/  IADD3 R22, P4, PT, R44, R129, RZ ;  /* 0x000000812c167210 */ /* 0x000fe40007f9e0ff */
[C---:B------:R-:W-:Y:S01]  /*8590*/  IMAD.X R19, R42.reuse, 0x1, R135, P5 ;  /* 0x000000012a137824 */ /* 0x040fe200028e0687 */
[----:B------:R2:W-:Y:S02]  /*85a0*/  LDGSTS.E [R179+0x400], desc[UR20][R6.64], P3 ;  /* 0x0040000006b37fae */ /* 0x0005e400099a1014 */
[----:B------:R-:W-:Y:S02]  /*85b0*/  IMAD.X R23, R42, 0x1, R127, P4 ;  /* 0x000000012a177824 */ /* 0x000fe400020e067f */
[----:B------:R3:W-:Y:S01]  /*85c0*/  LDGSTS.E [R179+0x800], desc[UR20][R8.64], P3 ;  /* 0x0080000008b37fae */ /* 0x0007e200099a1014 */
[----:B-1----:R-:W-:-:S03]  /*85d0*/  IADD3 R26, P5, PT, R44, R121, RZ ;  /* 0x000000792c1a7210 */ /* 0x002fc60007fbe0ff */
[----:B------:R1:W-:Y:S01]  /*85e0*/  LDGSTS.E [R179+0xc00], desc[UR20][R10.64], P3 ;  /* 0x00c000000ab37fae */ /* 0x0003e200099a1014 */
[----:B--2---:R-:W-:Y:S01]  /*85f0*/  IADD3 R6, P4, PT, R44, R97, RZ ;  /* 0x000000612c067210 */ /* 0x004fe20007f9e0ff */
[----:B------:R-:W-:Y:S02]  /*8600*/  IMAD.X R27, R42, 0x1, R119, P5 ;  /* 0x000000012a1b7824 */ /* 0x000fe400028e0677 */
[----:B------:R2:W-:Y:S01]  /*8610*/  LDGSTS.E [R179+0x1000], desc[UR20][R12.64], P3 ;  /* 0x010000000cb37fae */ /* 0x0005e200099a1014 */
[----:B---3--:R-:W-:Y:S01]  /*8620*/  IADD3 R8, P5, PT, R44, R89, RZ ;  /* 0x000000592c087210 */ /* 0x008fe20007fbe0ff */
[----:B------:R-:W-:Y:S02]  /*8630*/  IMAD.X R7, R42, 0x1, R95, P4 ;  /* 0x000000012a077824 */ /* 0x000fe400020e065f */
[----:B------:R3:W-:Y:S01]  /*8640*/  LDGSTS.E [R179+0x1400], desc[UR20][R18.64], P3 ;  /* 0x0140000012b37fae */ /* 0x0007e200099a1014 */
[----:B-1----:R-:W-:Y:S01]  /*8650*/  IADD3 R10, P4, PT, R44, R81, RZ ;  /* 0x000000512c0a7210 */ /* 0x002fe20007f9e0ff */
[----:B------:R-:W-:-:S02]  /*8660*/  IMAD.X R9, R42, 0x1, R87, P5 ;  /* 0x000000012a097824 */ /* 0x000fc400028e0657 */
        /* <DEDUP_REMOVED lines=32> */
[----:B------:R-:W-:Y:S01]  /*8870*/  IMAD.X R23, R42, 0x1, R139, P4 ;  /* 0x000000012a177824 */ /* 0x000fe200020e068b */
[----:B------:R-:W-:Y:S01]  /*8880*/  IADD3 R30, P4, PT, R44, R125, RZ ;  /* 0x0000007d2c1e7210 */ /* 0x000fe20007f9e0ff */
[----:B------:R3:W-:Y:S02]  /*8890*/  LDGSTS.E [R181+0x600], desc[UR20][R10.64], P3 ;  /* 0x006000000ab57fae */ /* 0x0007e400099a1014 */
[----:B------:R-:W-:Y:S01]  /*88a0*/  IMAD.X R27, R42, 0x1, R131, P5 ;  /* 0x000000012a1b7824 */ /* 0x000fe200028e0683 */
[----:B-1----:R-:W-:Y:S01]  /*88b0*/  IADD3 R6, P6, PT, R44, R59, RZ ;  /* 0x0000003b2c067210 */ /* 0x002fe20007fde0ff */
[----:B------:R-:W-:Y:S01]  /*88c0*/  IMAD.X R31, R42, 0x1, R123, P4 ;  /* 0x000000012a1f7824 */ /* 0x000fe200020e067b */
[----:B------:R1:W-:Y:S01]  /*88d0*/  LDGSTS.E [R181+0xa00], desc[UR20][R12.64], P3 ;  /* 0x00a000000cb57fae */ /* 0x0003e200099a1014 */
[----:B--2---:R-:W-:-:S02]  /*88e0*/  IADD3 R8, P5, PT, R44, R101, RZ ;  /* 0x000000652c087210 */ /* 0x004fc40007fbe0ff */
[----:B------:R-:W-:Y:S01]  /*88f0*/  IMAD.X R7, R42, 0x1, R57, P6 ;  /* 0x000000012a077824 */ /* 0x000fe200030e0639 */
[----:B------:R2:W-:Y:S01]  /*8900*/  LDGSTS.E [R181+0xe00], desc[UR20][R18.64], P3 ;  /* 0x00e0000012b57fae */ /* 0x0005e200099a1014 */
[----:B---3--:R-:W-:Y:S01]  /*8910*/  IADD3 R10, P4, PT, R44, R93, RZ ;  /* 0x0000005d2c0a7210 */ /* 0x008fe20007f9e0ff */
[----:B------:R-:W-:Y:S02]  /*8920*/  IMAD.X R9, R42, 0x1, R99, P5 ;  /* 0x000000012a097824 */ /* 0x000fe400028e0663 */
[----:B------:R3:W-:Y:S01]  /*8930*/  LDGSTS.E [R181+0x1200], desc[UR20][R22.64], P3 ;  /* 0x0120000016b57fae */ /* 0x0007e200099a1014 */
[----:B-1----:R-:W-:Y:S01]  /*8940*/  IADD3 R12, P5, PT, R44, R85, RZ ;  /* 0x000000552c0c7210 */ /* 0x002fe20007fbe0ff */
[----:B------:R-:W-:Y:S02]  /*8950*/  IMAD.X R11, R42, 0x1, R91, P4 ;  /* 0x000000012a0b7824 */ /* 0x000fe400020e065b */
[----:B------:R1:W-:Y:S01]  /*8960*/  LDGSTS.E [R181+0x1600], desc[UR20][R26.64], P3 ;  /* 0x016000001ab57fae */ /* 0x0003e200099a1014 */
[----:B--2---:R-:W-:Y:S01]  /*8970*/  IADD3 R18, P4, PT, R44, R77, RZ ;  /* 0x0000004d2c127210 */ /* 0x004fe20007f9e0ff */
[----:B------:R-:W-:-:S02]  /*8980*/  IMAD.X R13, R42, 0x1, R83, P5 ;  /* 0x000000012a0d7824 */ /* 0x000fc400028e0653 */
[----:B------:R-:W-:Y:S01]  /*8990*/  LDGSTS.E [R181+0x1a00], desc[UR20][R30.64], P3 ;  /* 0x01a000001eb57fae */ /* 0x000fe200099a1014 */
[----:B---3--:R-:W-:Y:S01]  /*89a0*/  IADD3 R22, P5, PT, R44, R67, RZ ;  /* 0x000000432c167210 */ /* 0x008fe20007fbe0ff */
[C---:B------:R-:W-:Y:S02]  /*89b0*/  IMAD.X R19, R42.reuse, 0x1, R75, P4 ;  /* 0x000000012a137824 */ /* 0x040fe400020e064b */
[----:B------:R2:W-:Y:S02]  /*89c0*/  LDGSTS.E [R181+0x1e00], desc[UR20][R8.64], P3 ;  /* 0x01e0000008b57fae */ /* 0x0005e400099a1014 */
[----:B------:R-:W-:Y:S01]  /*89d0*/  IMAD.X R23, R42, 0x1, R65, P5 ;  /* 0x000000012a177824 */ /* 0x000fe200028e0641 */
[----:B-1----:R-:W-:Y:S01]  /*89e0*/  IADD3 R26, P4, PT, R44, R51, RZ ;  /* 0x000000332c1a7210 */ /* 0x002fe20007f9e0ff */
[----:B------:R1:W-:Y:S04]  /*89f0*/  LDGSTS.E [R181+0x2200], desc[UR20][R10.64], P3 ;  /* 0x022000000ab57fae */ /* 0x0003e800099a1014 */
[----:B------:R-:W-:Y:S01]  /*8a00*/  IMAD.X R27, R42, 0x1, R49, P4 ;  /* 0x000000012a1b7824 */ /* 0x000fe200020e0631 */
[----:B------:R-:W-:Y:S01]  /*8a10*/  LDGSTS.E [R181+0x2600], desc[UR20][R12.64], P3 ;  /* 0x026000000cb57fae */ /* 0x000fe200099a1014 */
[----:B--2---:R-:W-:-:S03]  /*8a20*/  IADD3 R8, P5, PT, R44, R43, RZ ;  /* 0x0000002b2c087210 */ /* 0x004fc60007fbe0ff */
[----:B------:R-:W-:Y:S01]  /*8a30*/  LDGSTS.E [R181+0x2a00], desc[UR20][R18.64], P3 ;  /* 0x02a0000012b57fae */ /* 0x000fe200099a1014 */
[----:B-1----:R-:W-:Y:S01]  /*8a40*/  IADD3 R10, P6, PT, R44, R21, RZ ;  /* 0x000000152c0a7210 */ /* 0x002fe20007fde0ff */
[----:B------:R-:W-:Y:S02]  /*8a50*/  IMAD.X R9, R42, 0x1, R41, P5 ;  /* 0x000000012a097824 */ /* 0x000fe400028e0629 */
[----:B------:R-:W-:Y:S01]  /*8a60*/  LDGSTS.E [R181+0x2e00], desc[UR20][R22.64], P3 ;  /* 0x02e0000016b57fae */ /* 0x000fe200099a1014 */
[----:B------:R-:W-:Y:S01]  /*8a70*/  IADD3 R44, P4, PT, R44, R247, RZ ;  /* 0x000000f72c2c7210 */ /* 0x000fe20007f9e0ff */
[C---:B------:R-:W-:Y:S02]  /*8a80*/  IMAD.X R11, R42.reuse, 0x1, R17, P6 ;  /* 0x000000012a0b7824 */ /* 0x040fe400030e0611 */
[----:B------:R1:W-:Y:S01]  /*8a90*/  LDGSTS.E [R181+0x3200], desc[UR20][R6.64], P3 ;  /* 0x0320000006b57fae */ /* 0x0003e200099a1014 */
[----:B------:R-:W-:Y:S01]  /*8aa0*/  IADD3 R15, P5, PT, R15, R46, RZ ;  /* 0x0000002e0f0f7210 */ /* 0x000fe20007fbe0ff */
[----:B------:R-:W-:-:S02]  /*8ab0*/  IMAD.X R42, R42, 0x1, R249, P4 ;  /* 0x000000012a2a7824 */ /* 0x000fc400020e06f9 */
[----:B------:R2:W-:Y:S02]  /*8ac0*/  LDGSTS.E [R181+0x3600], desc[UR20][R26.64], P3 ;  /* 0x036000001ab57fae */ /* 0x0005e400099a1014 */
[----:B------:R-:W-:Y:S02]  /*8ad0*/  IMAD.X R5, R5, 0x1, R48, P5 ;  /* 0x0000000105057824 */ /* 0x000fe400028e0630 */
[----:B------:R2:W-:Y:S04]  /*8ae0*/  LDGSTS.E [R181+0x3a00], desc[UR20][R8.64], P3 ;  /* 0x03a0000008b57fae */ /* 0x0005e800099a1014 */
[----:B------:R2:W-:Y:S01]  /*8af0*/  LDGSTS.E [R181+0x3e00], desc[UR20][R10.64], P3 ;  /* 0x03e000000ab57fae */ /* 0x0005e200099a1014 */
[----:B------:R-:W-:Y:S01]  /*8b00*/  ISETP.NE.U32.AND P3, PT, R120, UR7, PT ;  /* 0x0000000778007c0c */ /* 0x000fe2000bf65070 */
[----:B-1----:R-:W-:-:S02]  /*8b10*/  IMAD.U32 R6, RZ, RZ, UR4 ;  /* 0x00000004ff067e24 */ /* 0x002fc4000f8e00ff */
[----:B------:R-:W0:Y:S10]  /*8b20*/  LDGDEPBAR ;  /* 0x00000000000079af */ /* 0x000e340000000000 */
[----:B--2---:R-:W-:Y:S05]  /*8b30*/  @P3 BRA `(.L_x_10) ;  /* 0xffffffec004c3947 */ /* 0x004fea000383ffff */
.L_x_7:
[C---:B------:R-:W-:Y:S02]  /*8b40*/  IMAD.SHL.U32 R70, R69.reuse, 0x10, RZ ;  /* 0x0000001045467824 */ /* 0x040fe400078e00ff */
[----:B------:R-:W-:-:S03]  /*8b50*/  IMAD.SHL.U32 R71, R69, 0x80, RZ ;  /* 0x0000008045477824 */ /* 0x000fc600078e00ff */
[----:B------:R-:W-:Y:S01]  /*8b60*/  LOP3.LUT R70, R70, 0xf0, RZ, 0xc0, !PT ;  /* 0x000000f046467812 */ /* 0x000fe200078ec0ff */
[----:B------:R-:W-:Y:S06]  /*8b70*/  @!P2 BRA `(.L_x_11) ;  /* 0x000000000010a947 */ /* 0x000fec0003800000 */
[----:B------:R-:W-:-:S06]  /*8b80*/  USHF.L.U32 UR4, UR4, 0x1f, URZ ;  /* 0x0000001f04047899 */ /* 0x000fcc00080006ff */
[----:B------:R-:W-:-:S04]  /*8b90*/  IMAD.U32 R4, RZ, RZ, UR4 ;  /* 0x00000004ff047e24 */ /* 0x000fc8000f8e00ff */
[----:B------:R-:W2:Y:S02]  /*8ba0*/  SYNCS.PHASECHK.TRANS64.TRYWAIT P1, [UR12], R4 ;  /* 0x00000004ff0075a7 */ /* 0x000ea4000802110c */
[----:B--2---:R-:W-:Y:S05]  /*8bb0*/  @!P1 BRA `(.L_x_12) ;  /* 0x0000002000c89947 */ /* 0x004fea0003800000 */
.L_x_11:
[----:B------:R-:W-:-:S04]  /*8bc0*/  DEPBAR.LE SB0, 0x0 ;  /* 0x000080000000791a */ /* 0x000fc80000000000 */
[----:B------:R-:W-:Y:S01]  /*8bd0*/  BAR.SYNC.DEFER_BLOCKING 0x0 ;  /* 0x0000000000007b1d */ /* 0x000fe20000010000 */
[----:B------:R-:W-:Y:S02]  /*8be0*/  LOP3.LUT R71, R71, 0x800, RZ, 0xc0, !PT ;  /* 0x0000080047477812 */ /* 0x000fe400078ec0ff */
[----:B------:R-:W-:Y:S02]  /*8bf0*/  LOP3.LUT R69, R69, 0x60, RZ, 0xc0, !PT ;  /* 0x0000006045457812 */ /* 0x000fe400078ec0ff */
[----:B------:R-:W-:Y:S01]  /*8c00*/  IADD3 R70, PT, PT, R70, UR10, R71 ;  /* 0x0000000a46467c10 */ /* 0x000fe2000fffe047 */
[----:B------:R-:W2:Y:S01]  /*8c10*/  LDCU UR4, c[0x0][0x3b4] ;  /* 0x00007680ff0477ac */ /* 0x000ea20008000800 */
[----:B------:R-:W-:Y:S02]  /*8c20*/  LEA R0, R0, UR10, 0x4 ;  /* 0x0000000a00007c11 */ /* 0x000fe4000f8e20ff */
[C-C-:B------:R-:W-:Y:S01]  /*8c30*/  LOP3.LUT R93, R2.reuse, 0x4, R3.reuse, 0xfe, !PT ;  /* 0x00000004025d7812 */ /* 0x140fe200078efe03 */
[----:B------:R-:W-:Y:S01]  /*8c40*/  IMAD R88, R69, 0x8, R70 ;  /* 0x0000000845587824 */ /* 0x000fe200078e0246 */
[----:B------:R-:W-:-:S02]  /*8c50*/  LOP3.LUT R91, R2, 0x6, R3, 0xfe, !PT ;  /* 0x00000006025b7812 */ /* 0x000fc400078efe03 */
[C-C-:B------:R-:W-:Y:S02]  /*8c60*/  LOP3.LUT R115, R2.reuse, 0x8, R3.reuse, 0xfe, !PT ;  /* 0x0000000802737812 */ /* 0x140fe400078efe03 */
[C-C-:B------:R-:W-:Y:S02]  /*8c70*/  LOP3.LUT R113, R2.reuse, 0xa, R3.reuse, 0xfe, !PT ;  /* 0x0000000a02717812 */ /* 0x140fe400078efe03 */
[C-C-:B------:R-:W-:Y:S02]  /*8c80*/  LOP3.LUT R111, R2.reuse, 0xc, R3.reuse, 0xfe, !PT ;  /* 0x0000000c026f7812 */ /* 0x140fe400078efe03 */
[C-C-:B------:R-:W-:Y:S02]  /*8c90*/  LOP3.LUT R109, R2.reuse, 0xe, R3.reuse, 0xfe, !PT ;  /* 0x0000000e026d7812 */ /* 0x140fe400078efe03 */
[C-C-:B------:R-:W-:Y:S02]  /*8ca0*/  LOP3.LUT R107, R2.reuse, 0x10, R3.reuse, 0xfe, !PT ;  /* 0x00000010026b7812 */ /* 0x140fe400078efe03 */
[C-C-:B------:R-:W-:Y:S01]  /*8cb0*/  LOP3.LUT R105, R2.reuse, 0x12, R3.reuse, 0xfe, !PT ;  /* 0x0000001202697812 */ /* 0x140fe200078efe03 */
[----:B------:R-:W3:Y:S02]  /*8cc0*/  @!P0 SYNCS.CCTL.IV [UR10+0x1e000] ;  /* 0x01e00000ff0089b1 */ /* 0x000ee4000800000a */
[----:B---3--:R-:W-:Y:S01]  /*8cd0*/  BAR.SYNC.DEFER_BLOCKING 0x0 ;  /* 0x0000000000007b1d */ /* 0x008fe20000010000 */
[----:B------:R-:W-:-:S02]  /*8ce0*/  LOP3.LUT R103, R2, 0x14, R3, 0xfe, !PT ;  /* 0x0000001402677812 */ /* 0x000fc400078efe03 */
[C-C-:B------:R-:W-:Y:S02]  /*8cf0*/  LOP3.LUT R101, R2.reuse, 0x16, R3.reuse, 0xfe, !PT ;  /* 0x0000001602657812 */ /* 0x140fe400078efe03 */
[C-C-:B------:R-:W-:Y:S02]  /*8d00*/  LOP3.LUT R99, R2.reuse, 0x18, R3.reuse, 0xfe, !PT ;  /* 0x0000001802637812 */ /* 0x140fe400078efe03 */
[C-C-:B------:R-:W-:Y:S01]  /*8d10*/  LOP3.LUT R71, R2.reuse, 0x1e, R3.reuse, 0xfe, !PT ;  /* 0x0000001e02477812 */ /* 0x140fe200078efe03 */
[----:B------:R-:W-:Y:S01]  /*8d20*/  LDTM.16dp32bit_t0_t15.x64 R4, tmem[UR11] ;  /* 0x0000000b000479ee */ /* 0x000fe20008b00000 */
[----:B------:R-:W3:Y:S01]  /*8d30*/  LDTM.16dp32bit_t16_t31.x64 R4, tmem[UR11+0x40] ;  /* 0x0000400b000479ee */ /* 0x000ee20008b20000 */
[C-C-:B------:R-:W-:Y:S02]  /*8d40*/  LOP3.LUT R89, R2.reuse, 0x1c, R3.reuse, 0xfe, !PT ;  /* 0x0000001c02597812 */ /* 0x140fe400078efe03 */
[C---:B------:R-:W-:Y:S02]  /*8d50*/  LOP3.LUT R97, R2.reuse, 0x1a, R3, 0xfe, !PT ;  /* 0x0000001a02617812 */ /* 0x040fe400078efe03 */
[----:B------:R-:W-:-:S02]  /*8d60*/  LOP3.LUT R69, R2, R3, RZ, 0xfc, !PT ;  /* 0x0000000302457212 */ /* 0x000fc400078efcff */
[----:B------:R-:W-:Y:S01]  /*8d70*/  LOP3.LUT R117, R2, 0x2, R3, 0xfe, !PT ;  /* 0x0000000202757812 */ /* 0x000fe200078efe03 */
[----:B--2---:R-:W-:Y:S01]  /*8d80*/  IMAD R3, R68, UR4, RZ ;  /* 0x0000000444037c24 */ /* 0x004fe2000f8e02ff */
[----:B------:R-:W2:Y:S01]  /*8d90*/  LDC R2, c[0x0][0x3b8] ;  /* 0x0000ee00ff027b82 */ /* 0x000ea20000000800 */
[----:B------:R-:W4:Y:S01]  /*8da0*/  @!P0 SYNCS.CCTL.IV [UR10+0x1e008] ;  /* 0x01e00800ff0089b1 */ /* 0x000f22000800000a */
[----:B------:R-:W-:Y:S01]  /*8db0*/  NOP ;  /* 0x0000000000007918 */ /* 0x000fe20000000000 */
[----:B------:R-:W5:Y:S01]  /*8dc0*/  LDCU.128 UR8, c[0x0][0x390] ;  /* 0x00007200ff0877ac */ /* 0x000f620008000c00 */
[----:B---3--:R-:W-:Y:S02]  /*8dd0*/  IMAD.MOV.U32 R72, RZ, RZ, R4 ;  /* 0x000000ffff487224 */ /* 0x008fe400078e0004 */
[----:B------:R-:W-:Y:S02]  /*8de0*/  IMAD.MOV.U32 R4, RZ, RZ, R5 ;  /* 0x000000ffff047224 */ /* 0x000fe400078e0005 */
[----:B------:R-:W-:-:S02]  /*8df0*/  IMAD.MOV.U32 R73, RZ, RZ, R6 ;  /* 0x000000ffff497224 */ /* 0x000fc400078e0006 */
[----:B------:R-:W-:Y:S02]  /*8e00*/  IMAD.MOV.U32 R5, RZ, RZ, R7 ;  /* 0x000000ffff057224 */ /* 0x000fe400078e0007 */
[----:B------:R-:W-:Y:S02]  /*8e10*/  IMAD.MOV.U32 R74, RZ, RZ, R8 ;  /* 0x000000ffff4a7224 */ /* 0x000fe400078e0008 */
[----:B------:R-:W-:Y:S02]  /*8e20*/  IMAD.MOV.U32 R75, RZ, RZ, R10 ;  /* 0x000000ffff4b7224 */ /* 0x000fe400078e000a */
[----:B------:R-:W-:Y:S01]  /*8e30*/  IMAD.MOV.U32 R6, RZ, RZ, R9 ;  /* 0x000000ffff067224 */ /* 0x000fe200078e0009 */
[----:B-----5:R-:W-:Y:S01]  /*8e40*/  ISETP.GE.AND P0, PT, R68, UR10, PT ;  /* 0x0000000a44007c0c */ /* 0x020fe2000bf06270 */
[----:B------:R-:W-:Y:S01]  /*8e50*/  IMAD.MOV.U32 R7, RZ, RZ, R11 ;  /* 0x000000ffff077224 */ /* 0x000fe200078e000b */
[----:B----4-:R-:W-:Y:S01]  /*8e60*/  STS.128 [R88], R72 ;  /* 0x0000004858007388 */ /* 0x010fe20000000c00 */
[----:B------:R-:W-:Y:S01]  /*8e70*/  IMAD.MOV.U32 R8, RZ, RZ, R12 ;  /* 0x000000ffff087224 */ /* 0x000fe200078e000c */
[----:B------:R-:W-:Y:S01]  /*8e80*/  ISETP.LT.AND P1, PT, R93, UR11, !P0 ;  /* 0x0000000b5d007c0c */ /* 0x000fe2000c721270 */
[----:B------:R-:W-:Y:S01]  /*8e90*/  IMAD.MOV.U32 R12, RZ, RZ, R13 ;  /* 0x000000ffff0c7224 */ /* 0x000fe200078e000d */
[----:B------:R-:W-:Y:S01]  /*8ea0*/  STS.128 [R88+0x400], R4 ;  /* 0x0004000458007388 */ /* 0x000fe20000000c00 */
[----:B------:R-:W-:Y:S01]  /*8eb0*/  IMAD.MOV.U32 R9, RZ, RZ, R14 ;  /* 0x000000ffff097224 */ /* 0x000fe200078e000e */
[----:B------:R-:W-:Y:S01]  /*8ec0*/  ISETP.LT.AND P6, PT, R91, UR11, !P0 ;  /* 0x0000000b5b007c0c */ /* 0x000fe2000c7c1270 */
[----:B------:R-:W-:Y:S01]  /*8ed0*/  IMAD.MOV.U32 R13, RZ, RZ, R15 ;  /* 0x000000ffff0d7224 */ /* 0x000fe200078e000f */
[----:B------:R-:W-:Y:S01]  /*8ee0*/  BAR.SYNC.DEFER_BLOCKING 0x0 ;  /* 0x0000000000007b1d */ /* 0x000fe20000010000 */
[----:B------:R-:W-:-:S02]  /*8ef0*/  IMAD.MOV.U32 R10, RZ, RZ, R16 ;  /* 0x000000ffff0a7224 */ /* 0x000fc400078e0010 */
[----:B------:R-:W-:Y:S02]  /*8f00*/  IMAD.MOV.U32 R11, RZ, RZ, R18 ;  /* 0x000000ffff0b7224 */ /* 0x000fe400078e0012 */
[----:B------:R-:W-:Y:S02]  /*8f10*/  IMAD.MOV.U32 R14, RZ, RZ, R17 ;  /* 0x000000ffff0e7224 */ /* 0x000fe400078e0011 */
[----:B------:R-:W-:Y:S02]  /*8f20*/  IMAD.MOV.U32 R15, RZ, RZ, R19 ;  /* 0x000000ffff0f7224 */ /* 0x000fe400078e0013 */
[----:B------:R-:W-:Y:S02]  /*8f30*/  IMAD.MOV.U32 R16, RZ, RZ, R20 ;  /* 0x000000ffff107224 */ /* 0x000fe400078e0014 */
[----:B------:R-:W-:Y:S02]  /*8f40*/  IMAD.MOV.U32 R20, RZ, RZ, R21 ;  /* 0x000000ffff147224 */ /* 0x000fe400078e0015 */
[----:B------:R-:W-:-:S02]  /*8f50*/  IMAD.MOV.U32 R17, RZ, RZ, R22 ;  /* 0x000000ffff117224 */ /* 0x000fc400078e0016 */
[----:B------:R-:W-:Y:S02]  /*8f60*/  IMAD.MOV.U32 R21, RZ, RZ, R23 ;  /* 0x000000ffff157224 */ /* 0x000fe400078e0017 */
[----:B------:R-:W-:Y:S02]  /*8f70*/  IMAD.MOV.U32 R18, RZ, RZ, R24 ;  /* 0x000000ffff127224 */ /* 0x000fe400078e0018 */
[----:B------:R-:W-:Y:S02]  /*8f80*/  IMAD.MOV.U32 R19, RZ, RZ, R26 ;  /* 0x000000ffff137224 */ /* 0x000fe400078e001a */
[----:B------:R-:W-:Y:S02]  /*8f90*/  IMAD.MOV.U32 R22, RZ, RZ, R25 ;  /* 0x000000ffff167224 */ /* 0x000fe400078e0019 */
[----:B------:R-:W-:Y:S01]  /*8fa0*/  IMAD.MOV.U32 R23, RZ, RZ, R27 ;  /* 0x000000ffff177224 */ /* 0x000fe200078e001b */
[----:B------:R-:W3:Y:S01]  /*8fb0*/  LDS.128 R76, [R0] ;  /* 0x00000000004c7984 */ /* 0x000ee20000000c00 */
[----:B------:R-:W-:-:S02]  /*8fc0*/  IMAD.MOV.U32 R24, RZ, RZ, R28 ;  /* 0x000000ffff187224 */ /* 0x000fc400078e001c */
[----:B------:R-:W-:Y:S01]  /*8fd0*/  IMAD.MOV.U32 R28, RZ, RZ, R29 ;  /* 0x000000ffff1c7224 */ /* 0x000fe200078e001d */
[----:B------:R-:W-:Y:S01]  /*8fe0*/  LDS.128 R4, [R0+0x800] ;  /* 0x0008000000047984 */ /* 0x000fe20000000c00 */
[----:B------:R-:W-:Y:S02]  /*8ff0*/  IMAD.MOV.U32 R25, RZ, RZ, R30 ;  /* 0x000000ffff197224 */ /* 0x000fe400078e001e */
[----:B------:R-:W-:Y:S01]  /*9000*/  IMAD.MOV.U32 R29, RZ, RZ, R31 ;  /* 0x000000ffff1d7224 */ /* 0x000fe200078e001f */
[----:B------:R-:W-:Y:S01]  /*9010*/  BAR.SYNC.DEFER_BLOCKING 0x0 ;  /* 0x0000000000007b1d */ /* 0x000fe20000010000 */
[----:B------:R-:W-:Y:S02]  /*9020*/  IMAD.MOV.U32 R26, RZ, RZ, R32 ;  /* 0x000000ffff1a7224 */ /* 0x000fe400078e0020 */
[----:B------:R-:W-:Y:S02]  /*9030*/  IMAD.MOV.U32 R27, RZ, RZ, R34 ;  /* 0x000000ffff1b7224 */ /* 0x000fe400078e0022 */
[----:B------:R-:W-:-:S02]  /*9040*/  IMAD.MOV.U32 R30, RZ, RZ, R33 ;  /* 0x000000ffff1e7224 */ /* 0x000fc400078e0021 */
[----:B------:R-:W-:Y:S02]  /*9050*/  IMAD.MOV.U32 R31, RZ, RZ, R35 ;  /* 0x000000ffff1f7224 */ /* 0x000fe400078e0023 */
[----:B------:R-:W-:Y:S02]  /*9060*/  IMAD.MOV.U32 R32, RZ, RZ, R37 ;  /* 0x000000ffff207224 */ /* 0x000fe400078e0025 */
[----:B------:R-:W-:Y:S02]  /*9070*/  IMAD.MOV.U32 R33, RZ, RZ, R39 ;  /* 0x000000ffff217224 */ /* 0x000fe400078e0027 */
[----:B------:R-:W-:Y:S02]  /*9080*/  IMAD.MOV.U32 R34, RZ, RZ, R41 ;  /* 0x000000ffff227224 */ /* 0x000fe400078e0029 */
[----:B------:R-:W-:Y:S02]  /*9090*/  IMAD.MOV.U32 R35, RZ, RZ, R43 ;  /* 0x000000ffff237224 */ /* 0x000fe400078e002b */
[----:B-1----:R-:W-:-:S02]  /*90a0*/  IMAD.MOV.U32 R120, RZ, RZ, R61 ;  /* 0x000000ffff787224 */ /* 0x002fc400078e003d */
[----:B------:R-:W-:Y:S02]  /*90b0*/  IMAD.MOV.U32 R121, RZ, RZ, R63 ;  /* 0x000000ffff797224 */ /* 0x000fe400078e003f */
[----:B------:R-:W-:Y:S02]  /*90c0*/  IMAD.MOV.U32 R122, RZ, RZ, R65 ;  /* 0x000000ffff7a7224 */ /* 0x000fe400078e0041 */
[----:B------:R-:W-:Y:S01]  /*90d0*/  IMAD.MOV.U32 R123, RZ, RZ, R67 ;  /* 0x000000ffff7b7224 */ /* 0x000fe200078e0043 */
[----:B------:R-:W-:Y:S01]  /*90e0*/  STS.128 [R88], R8 ;  /* 0x0000000858007388 */ /* 0x000fe20000000c00 */
[-C--:B--2---:R-:W-:Y:S02]  /*90f0*/  IMAD R68, R101, R2.reuse, RZ ;  /* 0x0000000265447224 */ /* 0x084fe400078e02ff */
[----:B------:R-:W-:Y:S01]  /*9100*/  IMAD R70, R99, R2, RZ ;  /* 0x0000000263467224 */ /* 0x000fe200078e02ff */
[----:B------:R-:W-:Y:S01]  /*9110*/  STS.128 [R88+0x400], R12 ;  /* 0x0004000c58007388 */ /* 0x000fe20000000c00 */
[----:B------:R-:W-:Y:S06]  /*9120*/  BAR.SYNC.DEFER_BLOCKING 0x0 ;  /* 0x0000000000007b1d */ /* 0x000fec0000010000 */
[----:B------:R-:W1:Y:S04]  /*9130*/  LDS.128 R80, [R0] ;  /* 0x0000000000507984 */ /* 0x000e680000000c00 */
[----:B------:R-:W-:Y:S01]  /*9140*/  LDS.128 R8, [R0+0x800] ;  /* 0x0008000000087984 */ /* 0x000fe20000000c00 */
[----:B------:R-:W-:Y:S06]  /*9150*/  BAR.SYNC.DEFER_BLOCKING 0x0 ;  /* 0x0000000000007b1d */ /* 0x000fec0000010000 */
[----:B------:R-:W-:Y:S04]  /*9160*/  STS.128 [R88], R16 ;  /* 0x0000001058007388 */ /* 0x000fe80000000c00 */
[----:B------:R2:W-:Y:S01]  /*9170*/  STS.128 [R88+0x400], R20 ;  /* 0x0004001458007388 */ /* 0x0005e20000000c00 */
[----:B------:R-:W-:Y:S01]  /*9180*/  BAR.SYNC.DEFER_BLOCKING 0x0 ;  /* 0x0000000000007b1d */ /* 0x000fe20000010000 */
[----:B--2---:R-:W-:-:S02]  /*9190*/  IMAD.MOV.U32 R20, RZ, RZ, R36 ;  /* 0x000000ffff147224 */ /* 0x004fc400078e0024 */
[----:B------:R-:W-:Y:S02]  /*91a0*/  IMAD.MOV.U32 R21, RZ, RZ, R38 ;  /* 0x000000ffff157224 */ /* 0x000fe400078e0026 */
[----:B------:R-:W-:Y:S02]  /*91b0*/  IMAD.MOV.U32 R22, RZ, RZ, R40 ;  /* 0x000000ffff167224 */ /* 0x000fe400078e0028 */
[----:B------:R-:W-:Y:S01]  /*91c0*/  IMAD.MOV.U32 R23, RZ, RZ, R42 ;  /* 0x000000ffff177224 */ /* 0x000fe200078e002a */
[----:B------:R-:W2:Y:S04]  /*91d0*/  LDS.128 R84, [R0] ;  /* 0x0000000000547984 */ /* 0x000ea80000000c00 */
[----:B------:R-:W-:Y:S01]  /*91e0*/  LDS.128 R12, [R0+0x800] ;  /* 0x00080000000c7984 */ /* 0x000fe20000000c00 */
[----:B------:R-:W-:Y:S06]  /*91f0*/  BAR.SYNC.DEFER_BLOCKING 0x0 ;  /* 0x0000000000007b1d */ /* 0x000fec0000010000 */
[----:B------:R4:W-:Y:S04]  /*9200*/  STS.128 [R88], R24 ;  /* 0x0000001858007388 */ /* 0x0009e80000000c00 */
[----:B------:R5:W-:Y:S01]  /*9210*/  STS.128 [R88+0x400], R28 ;  /* 0x0004001c58007388 */ /* 0x000be20000000c00 */
[----:B------:R-:W-:Y:S01]  /*9220*/  BAR.SYNC.DEFER_BLOCKING 0x0 ;  /* 0x0000000000007b1d */ /* 0x000fe20000010000 */
[----:B----4-:R-:W-:-:S02]  /*9230*/  IMAD.MOV.U32 R24, RZ, RZ, R44 ;  /* 0x000000ffff187224 */ /* 0x010fc400078e002c */
[----:B------:R-:W-:Y:S02]  /*9240*/  IMAD.MOV.U32 R25, RZ, RZ, R46 ;  /* 0x000000ffff197224 */ /* 0x000fe400078e002e */
[----:B------:R-:W-:Y:S02]  /*9250*/  IMAD.MOV.U32 R26, RZ, RZ, R48 ;  /* 0x000000ffff1a7224 */ /* 0x000fe400078e0030 */
[----:B------:R-:W-:Y:S02]  /*9260*/  IMAD.MOV.U32 R27, RZ, RZ, R50 ;  /* 0x000000ffff1b7224 */ /* 0x000fe400078e0032 */
[----:B-----5:R-:W-:Y:S02]  /*9270*/  IMAD.MOV.U32 R28, RZ, RZ, R45 ;  /* 0x000000ffff1c7224 */ /* 0x020fe400078e002d */
[----:B------:R-:W-:Y:S02]  /*9280*/  IMAD.MOV.U32 R29, RZ, RZ, R47 ;  /* 0x000000ffff1d7224 */ /* 0x000fe400078e002f */
[----:B------:R-:W-:-:S02]  /*9290*/  IMAD.MOV.U32 R30, RZ, RZ, R49 ;  /* 0x000000ffff1e7224 */ /* 0x000fc400078e0031 */
[----:B------:R-:W-:Y:S01]  /*92a0*/  IMAD.MOV.U32 R31, RZ, RZ, R51 ;  /* 0x000000ffff1f7224 */ /* 0x000fe200078e0033 */
[----:B------:R-:W4:Y:S01]  /*92b0*/  LDS.128 R72, [R0] ;  /* 0x0000000000487984 */ /* 0x000f220000000c00 */
[----:B------:R-:W-:Y:S02]  /*92c0*/  IMAD.MOV.U32 R44, RZ, RZ, R52 ;  /* 0x000000ffff2c7224 */ /* 0x000fe400078e0034 */
[----:B------:R-:W-:Y:S01]  /*92d0*/  IMAD.MOV.U32 R45, RZ, RZ, R54 ;  /* 0x000000ffff2d7224 */ /* 0x000fe200078e0036 */
[----:B------:R-:W-:Y:S01]  /*92e0*/  LDS.128 R16, [R0+0x800] ;  /* 0x0008000000107984 */ /* 0x000fe20000000c00 */
[----:B------:R-:W-:Y:S02]  /*92f0*/  IMAD.MOV.U32 R46, RZ, RZ, R56 ;  /* 0x000000ffff2e7224 */ /* 0x000fe400078e0038 */
        /* <DEDUP_REMOVED lines=10> */
[-C--:B------:R-:W-:Y:S02]  /*93a0*/  IMAD R59, R111, R2.reuse, RZ ;  /* 0x000000026f3b7224 */ /* 0x080fe400078e02ff */
[-C--:B------:R-:W-:Y:S02]  /*93b0*/  IMAD R60, R109, R2.reuse, RZ ;  /* 0x000000026d3c7224 */ /* 0x080fe400078e02ff */
[-C--:B------:R-:W-:Y:S02]  /*93c0*/  IMAD R62, R107, R2.reuse, RZ ;  /* 0x000000026b3e7224 */ /* 0x080fe400078e02ff */
[-C--:B------:R-:W-:Y:S01]  /*93d0*/  IMAD R64, R105, R2.reuse, RZ ;  /* 0x0000000269407224 */ /* 0x080fe200078e02ff */
[----:B------:R-:W-:Y:S01]  /*93e0*/  STS.128 [R88], R20 ;  /* 0x0000001458007388 */ /* 0x000fe20000000c00 */
[----:B------:R-:W-:-:S03]  /*93f0*/  IMAD R66, R103, R2, RZ ;  /* 0x0000000267427224 */ /* 0x000fc600078e02ff */
[----:B------:R-:W-:Y:S01]  /*9400*/  STS.128 [R88+0x400], R32 ;  /* 0x0004002058007388 */ /* 0x000fe20000000c00 */
[----:B------:R-:W-:Y:S06]  /*9410*/  BAR.SYNC.DEFER_BLOCKING 0x0 ;  /* 0x0000000000007b1d */ /* 0x000fec0000010000 */
[----:B------:R-:W5:Y:S04]  /*9420*/  LDS.128 R40, [R0] ;  /* 0x0000000000287984 */ /* 0x000f680000000c00 */
[----:B------:R-:W-:Y:S01]  /*9430*/  LDS.128 R20, [R0+0x800] ;  /* 0x0008000000147984 */ /* 0x000fe20000000c00 */
[----:B------:R-:W-:Y:S06]  /*9440*/  BAR.SYNC.DEFER_BLOCKING 0x0 ;  /* 0x0000000000007b1d */ /* 0x000fec0000010000 */
[----:B------:R-:W-:Y:S04]  /*9450*/  STS.128 [R88], R24 ;  /* 0x0000001858007388 */ /* 0x000fe80000000c00 */
[----:B------:R-:W-:Y:S01]  /*9460*/  STS.128 [R88+0x400], R28 ;  /* 0x0004001c58007388 */ /* 0x000fe20000000c00 */
[----:B------:R-:W-:Y:S06]  /*9470*/  BAR.SYNC.DEFER_BLOCKING 0x0 ;  /* 0x0000000000007b1d */ /* 0x000fec0000010000 */
[----:B------:R-:W1:Y:S04]  /*9480*/  LDS.128 R36, [R0] ;  /* 0x0000000000247984 */ /* 0x000e680000000c00 */
[----:B------:R-:W-:Y:S01]  /*9490*/  LDS.128 R28, [R0+0x800] ;  /* 0x00080000001c7984 */ /* 0x000fe20000000c00 */
[----:B------:R-:W-:Y:S06]  /*94a0*/  BAR.SYNC.DEFER_BLOCKING 0x0 ;  /* 0x0000000000007b1d */ /* 0x000fec0000010000 */
[----:B------:R2:W-:Y:S04]  /*94b0*/  STS.128 [R88], R44 ;  /* 0x0000002c58007388 */ /* 0x0005e80000000c00 */
[----:B------:R3:W-:Y:S01]  /*94c0*/  STS.128 [R88+0x400], R48 ;  /* 0x0004003058007388 */ /* 0x0007e20000000c00 */
[----:B------:R-:W-:Y:S01]  /*94d0*/  BAR.SYNC.DEFER_BLOCKING 0x0 ;  /* 0x0000000000007b1d */ /* 0x000fe20000010000 */
[-C--:B--2---:R-:W-:Y:S01]  /*94e0*/  IMAD R46, R93, R2.reuse, RZ ;  /* 0x000000025d2e7224 */ /* 0x084fe200078e02ff */
[----:B------:R-:W-:Y:S01]  /*94f0*/  LEA R44, P2, R3, UR8, 0x2 ;  /* 0x00000008032c7c11 */ /* 0x000fe2000f8410ff */
[----:B------:R-:W-:-:S02]  /*9500*/  IMAD R47, R91, R2, RZ ;  /* 0x000000025b2f7224 */ /* 0x000fc400078e02ff */
[-C--:B---3--:R-:W-:Y:S01]  /*9510*/  IMAD R48, R115, R2.reuse, RZ ;  /* 0x0000000273307224 */ /* 0x088fe200078e02ff */
[----:B------:R-:W-:Y:S01]  /*9520*/  LEA.HI.X.SX32 R3, R3, UR9, 0x2, P2 ;  /* 0x0000000903037c11 */ /* 0x000fe200090f16ff */
[----:B------:R-:W-:Y:S01]  /*9530*/  IMAD R49, R113, R2, RZ ;  /* 0x0000000271317224 */ /* 0x000fe200078e02ff */
[C---:B------:R-:W-:Y:S01]  /*9540*/  LEA R50, P4, R46.reuse, R44, 0x2 ;  /* 0x0000002c2e327211 */ /* 0x040fe200078810ff */
[C---:B------:R-:W-:Y:S01]  /*9550*/  IMAD R45, R69.reuse, R2, RZ ;  /* 0x00000002452d7224 */ /* 0x040fe200078e02ff */
[----:B------:R-:W-:Y:S02]  /*9560*/  ISETP.LT.AND P2, PT, R69, UR11, !P0 ;  /* 0x0000000b45007c0c */ /* 0x000fe4000c741270 */
[-C--:B------:R-:W-:Y:S02]  /*9570*/  LEA.HI.X.SX32 R51, R46, R3.reuse, 0x2, P4 ;  /* 0x000000032e337211 */ /* 0x080fe400020f16ff */
[C---:B------:R-:W-:Y:S01]  /*9580*/  LEA R56, P4, R49.reuse, R44, 0x2 ;  /* 0x0000002c31387211 */ /* 0x040fe200078810ff */
[----:B------:R-:W2:Y:S03]  /*9590*/  LDS.128 R32, [R0] ;  /* 0x0000000000207984 */ /* 0x000ea60000000c00 */
[-C--:B------:R-:W-:Y:S01]  /*95a0*/  LEA.HI.X.SX32 R57, R49, R3.reuse, 0x2, P4 ;  /* 0x0000000331397211 */ /* 0x080fe200020f16ff */
[----:B------:R-:W-:Y:S01]  /*95b0*/  IMAD R49, R117, R2, RZ ;  /* 0x0000000275317224 */ /* 0x000fe200078e02ff */
[CC--:B------:R-:W-:Y:S01]  /*95c0*/  LEA R92, P4, R62.reuse, R44.reuse, 0x2 ;  /* 0x0000002c3e5c7211 */ /* 0x0c0fe200078810ff */
[----:B------:R-:W-:Y:S03]  /*95d0*/  LDS.128 R24, [R0+0x800] ;  /* 0x0008000000187984 */ /* 0x000fe60000000c00 */
[----:B------:R-:W-:Y:S01]  /*95e0*/  LEA.HI.X.SX32 R93, R62, R3, 0x2, P4 ;  /* 0x000000033e5d7211 */ /* 0x000fe200020f16ff */
[----:B------:R-:W-:Y:S06]  /*95f0*/  BAR.SYNC.DEFER_BLOCKING 0x0 ;  /* 0x0000000000007b1d */ /* 0x000fec0000010000 */
[----:B------:R3:W-:Y:S04]  /*9600*/  STS.128 [R88], R52 ;  /* 0x0000003458007388 */ /* 0x0007e80000000c00 */
[----:B------:R-:W-:Y:S01]  /*9610*/  STS.128 [R88+0x400], R120 ;  /* 0x0004007858007388 */ /* 0x000fe20000000c00 */
[----:B------:R-:W-:Y:S01]  /*9620*/  BAR.SYNC.DEFER_BLOCKING 0x0 ;  /* 0x0000000000007b1d */ /* 0x000fe20000010000 */
[----:B---3--:R-:W-:-:S02]  /*9630*/  LEA R52, P5, R47, R44, 0x2 ;  /* 0x0000002c2f347211 */ /* 0x008fc400078a10ff */
[CC--:B------:R-:W-:Y:S02]  /*9640*/  LEA R54, P3, R48.reuse, R44.reuse, 0x2 ;  /* 0x0000002c30367211 */ /* 0x0c0fe400078610ff */
[-C--:B------:R-:W-:Y:S02]  /*9650*/  LEA.HI.X.SX32 R53, R47, R3.reuse, 0x2, P5 ;  /* 0x000000032f357211 */ /* 0x080fe400028f16ff */
[CC--:B------:R-:W-:Y:S02]  /*9660*/  LEA R58, P5, R59.reuse, R44.reuse, 0x2 ;  /* 0x0000002c3b3a7211 */ /* 0x0c0fe400078a10ff */
[-C--:B------:R-:W-:Y:S02]  /*9670*/  LEA.HI.X.SX32 R55, R48, R3.reuse, 0x2, P3 ;  /* 0x0000000330377211 */ /* 0x080fe400018f16ff */
[----:B------:R-:W-:Y:S02]  /*9680*/  LEA R90, P3, R60, R44, 0x2 ;  /* 0x0000002c3c5a7211 */ /* 0x000fe400078610ff */
[----:B------:R-:W-:-:S02]  /*9690*/  LEA.HI.X.SX32 R59, R59, R3, 0x2, P5 ;  /* 0x000000033b3b7211 */ /* 0x000fc400028f16ff */
[-C--:B------:R-:W-:Y:S02]  /*96a0*/  LEA R94, P5, R64, R44.reuse, 0x2 ;  /* 0x0000002c405e7211 */ /* 0x080fe400078a10ff */
[-C--:B------:R-:W-:Y:S02]  /*96b0*/  LEA.HI.X.SX32 R91, R60, R3.reuse, 0x2, P3 ;  /* 0x000000033c5b7211 */ /* 0x080fe400018f16ff */
[-C--:B------:R-:W-:Y:S02]  /*96c0*/  LEA R60, P4, R66, R44.reuse, 0x2 ;  /* 0x0000002c423c7211 */ /* 0x080fe400078810ff */
[-C--:B------:R-:W-:Y:S02]  /*96d0*/  LEA.HI.X.SX32 R95, R64, R3.reuse, 0x2, P5 ;  /* 0x00000003405f7211 */ /* 0x080fe400028f16ff */
[----:B------:R-:W-:Y:S02]  /*96e0*/  LEA R46, P5, R45, R44, 0x2 ;  /* 0x0000002c2d2e7211 */ /* 0x000fe400078a10ff */
[----:B------:R-:W-:-:S02]  /*96f0*/  LEA.HI.X.SX32 R61, R66, R3, 0x2, P4 ;  /* 0x00000003423d7211 */ /* 0x000fc400020f16ff */
[-C--:B------:R-:W-:Y:S02]  /*9700*/  LEA R62, P4, R68, R44.reuse, 0x2 ;  /* 0x0000002c443e7211 */ /* 0x080fe400078810ff */
[-C--:B------:R-:W-:Y:S01]  /*9710*/  LEA.HI.X.SX32 R47, R45, R3.reuse, 0x2, P5 ;  /* 0x000000032d2f7211 */ /* 0x080fe200028f16ff */
[----:B------:R-:W-:Y:S01]  /*9720*/  IMAD R45, R2, 0x20, R45 ;  /* 0x00000020022d7824 */ /* 0x000fe200078e022d */
[----:B------:R-:W-:Y:S02]  /*9730*/  ISETP.LT.AND P3, PT, R117, UR11, !P0 ;  /* 0x0000000b75007c0c */ /* 0x000fe4000c761270 */
[-C--:B------:R-:W-:Y:S01]  /*9740*/  LEA R48, P5, R49, R44.reuse, 0x2 ;  /* 0x0000002c31307211 */ /* 0x080fe200078a10ff */
[----:B------:R3:W-:Y:S01]  /*9750*/  @P2 STG.E desc[UR20][R46.64], R76 ;  /* 0x0000004c2e002986 */ /* 0x0007e2000c101914 */
[----:B------:R-:W-:Y:S02]  /*9760*/  LEA.HI.X.SX32 R63, R68, R3, 0x2, P4 ;  /* 0x00000003443f7211 */ /* 0x000fe400020f16ff */
[----:B------:R-:W-:-:S02]  /*9770*/  LEA R64, P4, R70, R44, 0x2 ;  /* 0x0000002c46407211 */ /* 0x000fc400078810ff */
[-C--:B------:R-:W-:Y:S02]  /*9780*/  LEA.HI.X.SX32 R49, R49, R3.reuse, 0x2, P5 ;  /* 0x0000000331317211 */ /* 0x080fe400028f16ff */
[----:B------:R-:W-:Y:S02]  /*9790*/  ISETP.LT.AND P5, PT, R115, UR11, !P0 ;  /* 0x0000000b73007c0c */ /* 0x000fe4000c7a1270 */
[----:B------:R-:W-:Y:S01]  /*97a0*/  LEA.HI.X.SX32 R65, R70, R3, 0x2, P4 ;  /* 0x0000000346417211 */ /* 0x000fe200020f16ff */
[----:B------:R-:W-:Y:S01]  /*97b0*/  @P3 STG.E desc[UR20][R48.64], R77 ;  /* 0x0000004d30003986 */ /* 0x000fe2000c101914 */
[----:B------:R-:W-:Y:S01]  /*97c0*/  ISETP.LT.AND P4, PT, R113, UR11, !P0 ;  /* 0x0000000b71007c0c */ /* 0x000fe2000c781270 */
[----:B---3--:R-:W-:Y:S01]  /*97d0*/  IMAD R47, R97, R2, RZ ;  /* 0x00000002612f7224 */ /* 0x008fe200078e02ff */
[----:B------:R-:W-:Y:S01]  /*97e0*/  ISETP.LT.AND P2, PT, R111, UR11, !P0 ;  /* 0x0000000b6f007c0c */ /* 0x000fe2000c741270 */
[----:B------:R3:W-:Y:S01]  /*97f0*/  @P1 STG.E desc[UR20][R50.64], R78 ;  /* 0x0000004e32001986 */ /* 0x0007e2000c101914 */
[----:B------:R-:W-:-:S02]  /*9800*/  ISETP.LT.AND P3, PT, R109, UR11, !P0 ;  /* 0x0000000b6d007c0c */ /* 0x000fc4000c761270 */
[----:B------:R-:W-:Y:S01]  /*9810*/  ISETP.LT.AND P1, PT, R107, UR11, !P0 ;  /* 0x0000000b6b007c0c */ /* 0x000fe2000c721270 */
[----:B------:R2:W-:Y:S01]  /*9820*/  @P6 STG.E desc[UR20][R52.64], R79 ;  /* 0x0000004f34006986 */ /* 0x0005e2000c101914 */
[----:B------:R-:W-:Y:S02]  /*9830*/  ISETP.LT.AND P6, PT, R105, UR11, !P0 ;  /* 0x0000000b69007c0c */ /* 0x000fe4000c7c1270 */
[----:B------:R-:W-:Y:S01]  /*9840*/  LOP3.LUT R46, R69, 0x20, RZ, 0xfc, !PT ;  /* 0x00000020452e7812 */ /* 0x000fe200078efcff */
[----:B-1----:R1:W-:Y:S01]  /*9850*/  @P5 STG.E desc[UR20][R54.64], R80 ;  /* 0x0000005036005986 */ /* 0x0023e2000c101914 */
[----:B------:R-:W-:-:S03]  /*9860*/  ISETP.LT.AND P5, PT, R103, UR11, !P0 ;  /* 0x0000000b67007c0c */ /* 0x000fc6000c7a1270 */
[----:B------:R-:W-:Y:S01]  /*9870*/  @P4 STG.E desc[UR20][R56.64], R81 ;  /* 0x0000005138004986 */ /* 0x000fe2000c101914 */
[----:B------:R-:W-:Y:S02]  /*9880*/  ISETP.LT.AND P4, PT, R101, UR11, !P0 ;  /* 0x0000000b65007c0c */ /* 0x000fe4000c781270 */
[----:B---3--:R-:W-:Y:S01]  /*9890*/  LOP3.LUT R51, R69, 0x22, RZ, 0xfc, !PT ;  /* 0x0000002245337812 */ /* 0x008fe200078efcff */
[----:B------:R-:W-:Y:S01]  /*98a0*/  @P2 STG.E desc[UR20][R58.64], R82 ;  /* 0x000000523a002986 */ /* 0x000fe2000c101914 */
[----:B------:R-:W-:Y:S02]  /*98b0*/  ISETP.LT.AND P2, PT, R99, UR11, !P0 ;  /* 0x0000000b63007c0c */ /* 0x000fe4000c741270 */
[C---:B--2---:R-:W-:Y:S01]  /*98c0*/  LOP3.LUT R52, R69.reuse, 0x24, RZ, 0xfc, !PT ;  /* 0x0000002445347812 */ /* 0x044fe200078efcff */
[----:B------:R-:W-:Y:S01]  /*98d0*/  @P3 STG.E desc[UR20][R90.64], R83 ;  /* 0x000000535a003986 */ /* 0x000fe2000c101914 */
[----:B------:R-:W-:Y:S01]  /*98e0*/  ISETP.LT.AND P3, PT, R46, UR11, !P0 ;  /* 0x0000000b2e007c0c */ /* 0x000fe2000c761270 */
[----:B-1----:R-:W-:Y:S01]  /*98f0*/  IMAD R55, R2, 0x2, R45 ;  /* 0x0000000202377824 */ /* 0x002fe200078e022d */
[----:B------:R-:W-:Y:S01]  /*9900*/  LOP3.LUT R53, R69, 0x26, RZ, 0xfc, !PT ;  /* 0x0000002645357812 */ /* 0x000fe200078efcff */
[----:B------:R-:W-:Y:S01]  /*9910*/  @P1 STG.E desc[UR20][R92.64], R84 ;  /* 0x000000545c001986 */ /* 0x000fe2000c101914 */
[----:B------:R-:W-:-:S02]  /*9920*/  ISETP.LT.AND P1, PT, R97, UR11, !P0 ;  /* 0x0000000b61007c0c */ /* 0x000fc4000c721270 */
[----:B------:R-:W-:Y:S01]  /*9930*/  LOP3.LUT R54, R69, 0x28, RZ, 0xfc, !PT ;  /* 0x0000002845367812 */ /* 0x000fe200078efcff */
[----:B------:R-:W-:Y:S01]  /*9940*/  @P6 STG.E desc[UR20][R94.64], R85 ;  /* 0x000000555e006986 */ /* 0x000fe2000c101914 */
[----:B------:R-:W-:-:S03]  /*9950*/  ISETP.LT.AND P6, PT, R53, UR11, !P0 ;  /* 0x0000000b35007c0c */ /* 0x000fc6000c7c1270 */
[----:B------:R-:W-:Y:S01]  /*9960*/  @P5 STG.E desc[UR20][R60.64], R86 ;  /* 0x000000563c005986 */ /* 0x000fe2000c101914 */
[----:B------:R-:W-:-:S03]  /*9970*/  LEA R46, P5, R47, R44, 0x2 ;  /* 0x0000002c2f2e7211 */ /* 0x000fc600078a10ff */
[----:B------:R-:W-:Y:S01]  /*9980*/  @P4 STG.E desc[UR20][R62.64], R87 ;  /* 0x000000573e004986 */ /* 0x000fe2000c101914 */
[----:B------:R-:W-:Y:S02]  /*9990*/  LEA.HI.X.SX32 R47, R47, R3, 0x2, P5 ;  /* 0x000000032f2f7211 */ /* 0x000fe400028f16ff */
[----:B------:R-:W-:Y:S01]  /*99a0*/  ISETP.LT.AND P5, PT, R71, UR11, !P0 ;  /* 0x0000000b47007c0c */ /* 0x000fe2000c7a1270 */
[----:B----4-:R-:W-:Y:S01]  /*99b0*/  @P2 STG.E desc[UR20][R64.64], R72 ;  /* 0x0000004840002986 */ /* 0x010fe2000c101914 */
[C---:B------:R-:W-:Y:S01]  /*99c0*/  ISETP.LT.AND P2, PT, R89.reuse, UR11, !P0 ;  /* 0x0000000b59007c0c */ /* 0x040fe2000c741270 */
[-C--:B------:R-:W-:Y:S02]  /*99d0*/  IMAD R89, R89, R2.reuse, RZ ;  /* 0x0000000259597224 */ /* 0x080fe400078e02ff */
[----:B------:R-:W-:Y:S01]  /*99e0*/  IMAD R71, R71, R2, RZ ;  /* 0x0000000247477224 */ /* 0x000fe200078e02ff */
[----:B------:R1:W-:Y:S02]  /*99f0*/  @P1 STG.E desc[UR20][R46.64], R73 ;  /* 0x000000492e001986 */ /* 0x0003e4000c101914 */
[----:B------:R-:W-:-:S02]  /*9a00*/  LEA R48, P1, R89, R44, 0x2 ;  /* 0x0000002c59307211 */ /* 0x000fc400078210ff */
[-C--:B------:R-:W-:Y:S02]  /*9a10*/  LEA R50, P4, R71, R44.reuse, 0x2 ;  /* 0x0000002c47327211 */ /* 0x080fe400078810ff */
[-C--:B------:R-:W-:Y:S02]  /*9a20*/  LEA.HI.X.SX32 R49, R89, R3.reuse, 0x2, P1 ;  /* 0x0000000359317211 */ /* 0x080fe400008f16ff */
[----:B------:R-:W-:Y:S02]  /*9a30*/  ISETP.LT.AND P1, PT, R51, UR11, !P0 ;  /* 0x0000000b33007c0c */ /* 0x000fe4000c721270 */
[----:B------:R-:W-:Y:S01]  /*9a40*/  LEA.HI.X.SX32 R51, R71, R3, 0x2, P4 ;  /* 0x0000000347337211 */ /* 0x000fe200020f16ff */
[----:B------:R2:W-:Y:S01]  /*9a50*/  @P2 STG.E desc[UR20][R48.64], R74 ;  /* 0x0000004a30002986 */ /* 0x0005e2000c101914 */
[----:B------:R-:W-:Y:S02]  /*9a60*/  ISETP.LT.AND P4, PT, R52, UR11, !P0 ;  /* 0x0000000b34007c0c */ /* 0x000fe4000c781270 */
[-C--:B-1----:R-:W-:Y:S01]  /*9a70*/  LEA R46, P2, R45, R44.reuse, 0x2 ;  /* 0x0000002c2d2e7211 */ /* 0x082fe200078410ff */
[----:B------:R1:W-:Y:S01]  /*9a80*/  @P5 STG.E desc[UR20][R50.64], R75 ;  /* 0x0000004b32005986 */ /* 0x0003e2000c101914 */
[----:B------:R-:W-:-:S02]  /*9a90*/  LEA R52, P5, R55, R44, 0x2 ;  /* 0x0000002c37347211 */ /* 0x000fc400078a10ff */
[-C--:B------:R-:W-:Y:S02]  /*9aa0*/  LEA.HI.X.SX32 R47, R45, R3.reuse, 0x2, P2 ;  /* 0x000000032d2f7211 */ /* 0x080fe400010f16ff */
[----:B------:R-:W-:Y:S01]  /*9ab0*/  LEA.HI.X.SX32 R53, R55, R3, 0x2, P5 ;  /* 0x0000000337357211 */ /* 0x000fe200028f16ff */
[----:B------:R-:W-:Y:S01]  /*9ac0*/  IMAD R55, R2, 0x2, R55 ;  /* 0x0000000202377824 */ /* 0x000fe200078e0237 */
[----:B------:R-:W-:Y:S01]  /*9ad0*/  ISETP.LT.AND P2, PT, R54, UR11, !P0 ;  /* 0x0000000b36007c0c */ /* 0x000fe2000c741270 */
[----:B-----5:R3:W-:Y:S01]  /*9ae0*/  @P3 STG.E desc[UR20][R46.64], R40 ;  /* 0x000000282e003986 */ /* 0x0207e2000c101914 */
[----:B------:R-:W-:Y:S01]  /*9af0*/  LOP3.LUT R54, R69, 0x2c, RZ, 0xfc, !PT ;  /* 0x0000002c45367812 */ /* 0x000fe200078efcff */
[----:B------:R-:W-:Y:S02]  /*9b00*/  IMAD R45, R2, 0x2, R55 ;  /* 0x00000002022d7824 */ /* 0x000fe400078e0237 */
[----:B------:R4:W-:Y:S01]  /*9b10*/  @P1 STG.E desc[UR20][R52.64], R41 ;  /* 0x0000002934001986 */ /* 0x0009e2000c101914 */
[----:B--2---:R-:W-:-:S02]  /*9b20*/  LEA R48, P1, R55, R44, 0x2 ;  /* 0x0000002c37307211 */ /* 0x004fc400078210ff */
[----:B-1----:R-:W-:Y:S02]  /*9b30*/  LOP3.LUT R51, R69, 0x2a, RZ, 0xfc, !PT ;  /* 0x0000002a45337812 */ /* 0x002fe400078efcff */
[----:B------:R-:W-:Y:S02]  /*9b40*/  LEA R50, P3, R45, R44, 0x2 ;  /* 0x0000002c2d327211 */ /* 0x000fe400078610ff */
[-C--:B------:R-:W-:Y:S01]  /*9b50*/  LEA.HI.X.SX32 R49, R55, R3.reuse, 0x2, P1 ;  /* 0x0000000337317211 */ /* 0x080fe200008f16ff */
[C---:B------:R-:W-:Y:S01]  /*9b60*/  IMAD R55, R2.reuse, 0x2, R45 ;  /* 0x0000000202377824 */ /* 0x040fe200078e022d */
[----:B------:R-:W-:Y:S02]  /*9b70*/  ISETP.LT.AND P5, PT, R51, UR11, !P0 ;  /* 0x0000000b33007c0c */ /* 0x000fe4000c7a1270 */
[----:B------:R-:W-:Y:S01]  /*9b80*/  LEA.HI.X.SX32 R51, R45, R3, 0x2, P3 ;  /* 0x000000032d337211 */ /* 0x000fe200018f16ff */
[----:B------:R-:W-:Y:S01]  /*9b90*/  IMAD R45, R2, 0x2, R55 ;  /* 0x00000002022d7824 */ /* 0x000fe200078e0237 */
[----:B------:R1:W-:Y:S01]  /*9ba0*/  @P4 STG.E desc[UR20][R48.64], R42 ;  /* 0x0000002a30004986 */ /* 0x0003e2000c101914 */
[----:B---3--:R-:W-:-:S02]  /*9bb0*/  LOP3.LUT R47, R69, 0x2e, RZ, 0xfc, !PT ;  /* 0x0000002e452f7812 */ /* 0x008fc400078efcff */
[-C--:B------:R-:W-:Y:S01]  /*9bc0*/  LEA R40, P3, R55, R44.reuse, 0x2 ;  /* 0x0000002c37287211 */ /* 0x080fe200078610ff */
[----:B------:R2:W-:Y:S01]  /*9bd0*/  @P6 STG.E desc[UR20][R50.64], R43 ;  /* 0x0000002b32006986 */ /* 0x0005e2000c101914 */
[-C--:B------:R-:W-:Y:S02]  /*9be0*/  LEA R46, P6, R45, R44.reuse, 0x2 ;  /* 0x0000002c2d2e7211 */ /* 0x080fe400078c10ff */
[----:B------:R-:W-:Y:S02]  /*9bf0*/  ISETP.LT.AND P4, PT, R47, UR11, !P0 ;  /* 0x0000000b2f007c0c */ /* 0x000fe4000c781270 */
[-C--:B----4-:R-:W-:Y:S02]  /*9c00*/  LEA.HI.X.SX32 R41, R55, R3.reuse, 0x2, P3 ;  /* 0x0000000337297211 */ /* 0x090fe400018f16ff */
[----:B------:R-:W-:Y:S01]  /*9c10*/  LEA.HI.X.SX32 R47, R45, R3, 0x2, P6 ;  /* 0x000000032d2f7211 */ /* 0x000fe200030f16ff */
[----:B------:R-:W-:Y:S01]  /*9c20*/  IMAD R45, R2, 0x2, R45 ;  /* 0x00000002022d7824 */ /* 0x000fe200078e022d */
[----:B------:R-:W-:Y:S01]  /*9c30*/  LOP3.LUT R52, R69, 0x30, RZ, 0xfc, !PT ;  /* 0x0000003045347812 */ /* 0x000fe200078efcff */
[----:B------:R-:W-:Y:S01]  /*9c40*/  @P2 STG.E desc[UR20][R40.64], R36 ;  /* 0x0000002428002986 */ /* 0x000fe2000c101914 */
[----:B------:R-:W-:Y:S01]  /*9c50*/  ISETP.LT.AND P1, PT, R54, UR11, !P0 ;  /* 0x0000000b36007c0c */ /* 0x000fe2000c721270 */
[----:B-1----:R-:W-:Y:S01]  /*9c60*/  IMAD R49, R2, 0x2, R45 ;  /* 0x0000000202317824 */ /* 0x002fe200078e022d */
[----:B------:R-:W-:Y:S01]  /*9c70*/  LEA R42, P2, R45, R44, 0x2 ;  /* 0x0000002c2d2a7211 */ /* 0x000fe200078410ff */
[----:B------:R1:W-:Y:S01]  /*9c80*/  @P5 STG.E desc[UR20][R46.64], R37 ;  /* 0x000000252e005986 */ /* 0x0003e2000c101914 */
[----:B------:R-:W-:-:S02]  /*9c90*/  ISETP.LT.AND P3, PT, R52, UR11, !P0 ;  /* 0x0000000b34007c0c */ /* 0x000fc4000c761270 */
[-C--:B--2---:R-:W-:Y:S01]  /*9ca0*/  LEA.HI.X.SX32 R43, R45, R3.reuse, 0x2, P2 ;  /* 0x000000032d2b7211 */ /* 0x084fe200010f16ff */
[C---:B------:R-:W-:Y:S01]  /*9cb0*/  IMAD R45, R2.reuse, 0x2, R49 ;  /* 0x00000002022d7824 */ /* 0x040fe200078e0231 */
[----:B------:R-:W2:Y:S01]  /*9cc0*/  LDS.128 R52, [R0] ;  /* 0x0000000000347984 */ /* 0x000ea20000000c00 */
[----:B------:R-:W-:Y:S02]  /*9cd0*/  LEA R48, P6, R49, R44, 0x2 ;  /* 0x0000002c31307211 */ /* 0x000fe400078c10ff */
[----:B------:R-:W-:Y:S02]  /*9ce0*/  LOP3.LUT R51, R69, 0x32, RZ, 0xfc, !PT ;  /* 0x0000003245337812 */ /* 0x000fe400078efcff */
[----:B------:R-:W-:Y:S01]  /*9cf0*/  LEA.HI.X.SX32 R49, R49, R3, 0x2, P6 ;  /* 0x0000000331317211 */ /* 0x000fe200030f16ff */
[----:B------:R3:W-:Y:S01]  /*9d00*/  @P1 STG.E desc[UR20][R42.64], R38 ;  /* 0x000000262a001986 */ /* 0x0007e2000c101914 */
[----:B-1----:R-:W-:Y:S01]  /*9d10*/  IMAD R47, R2, 0x2, R45 ;  /* 0x00000002022f7824 */ /* 0x002fe200078e022d */
[----:B------:R-:W-:-:S02]  /*9d20*/  ISETP.LT.AND P5, PT, R51, UR11, !P0 ;  /* 0x0000000b33007c0c */ /* 0x000fc4000c7a1270 */
[----:B------:R-:W-:Y:S01]  /*9d30*/  LOP3.LUT R41, R69, 0x36, RZ, 0xfc, !PT ;  /* 0x0000003645297812 */ /* 0x000fe200078efcff */
[----:B------:R1:W-:Y:S01]  /*9d40*/  @P4 STG.E desc[UR20][R48.64], R39 ;  /* 0x0000002730004986 */ /* 0x0003e2000c101914 */
[-C--:B------:R-:W-:Y:S02]  /*9d50*/  LEA R40, P6, R47, R44.reuse, 0x2 ;  /* 0x0000002c2f287211 */ /* 0x080fe400078c10ff */
[----:B------:R-:W-:Y:S02]  /*9d60*/  LEA R36, P1, R45, R44, 0x2 ;  /* 0x0000002c2d247211 */ /* 0x000fe400078210ff */
[----:B------:R-:W-:Y:S02]  /*9d70*/  ISETP.LT.AND P4, PT, R41, UR11, !P0 ;  /* 0x0000000b29007c0c */ /* 0x000fe4000c781270 */
[----:B------:R-:W-:Y:S02]  /*9d80*/  LOP3.LUT R50, R69, 0x34, RZ, 0xfc, !PT ;  /* 0x0000003445327812 */ /* 0x000fe400078efcff */
[-C--:B------:R-:W-:Y:S01]  /*9d90*/  LEA.HI.X.SX32 R41, R47, R3.reuse, 0x2, P6 ;  /* 0x000000032f297211 */ /* 0x080fe200030f16ff */
[----:B------:R-:W-:Y:S01]  /*9da0*/  IMAD R47, R2, 0x2, R47 ;  /* 0x00000002022f7824 */ /* 0x000fe200078e022f */
[----:B------:R-:W-:-:S02]  /*9db0*/  LEA.HI.X.SX32 R37, R45, R3, 0x2, P1 ;  /* 0x000000032d257211 */ /* 0x000fc400008f16ff */
[----:B------:R-:W-:Y:S01]  /*9dc0*/  ISETP.LT.AND P2, PT, R50, UR11, !P0 ;  /* 0x0000000b32007c0c */ /* 0x000fe2000c741270 */
[C---:B---3--:R-:W-:Y:S01]  /*9dd0*/  IMAD R43, R2.reuse, 0x2, R47 ;  /* 0x00000002022b7824 */ /* 0x048fe200078e022f */
[----:B------:R-:W-:Y:S01]  /*9de0*/  LOP3.LUT R45, R69, 0x3a, RZ, 0xfc, !PT ;  /* 0x0000003a452d7812 */ /* 0x000fe200078efcff */
[----:B------:R3:W-:Y:S01]  /*9df0*/  @P3 STG.E desc[UR20][R36.64], R32 ;  /* 0x0000002024003986 */ /* 0x0007e2000c101914 */
[-C--:B------:R-:W-:Y:S02]  /*9e00*/  LEA R38, P3, R47, R44.reuse, 0x2 ;  /* 0x0000002c2f267211 */ /* 0x080fe400078610ff */
[----:B------:R-:W-:Y:S01]  /*9e10*/  LOP3.LUT R46, R69, 0x38, RZ, 0xfc, !PT ;  /* 0x00000038452e7812 */ /* 0x000fe200078efcff */
[----:B------:R4:W-:Y:S01]  /*9e20*/  @P5 STG.E desc[UR20][R40.64], R33 ;  /* 0x0000002128005986 */ /* 0x0009e2000c101914 */
[----:B------:R-:W-:Y:S01]  /*9e30*/  ISETP.LT.AND P5, PT, R45, UR11, !P0 ;  /* 0x0000000b2d007c0c */ /* 0x000fe2000c7a1270 */
[----:B------:R-:W-:Y:S01]  /*9e40*/  IMAD R45, R2, 0x2, R43 ;  /* 0x00000002022d7824 */ /* 0x000fe200078e022b */
[----:B------:R-:W-:-:S02]  /*9e50*/  LEA R42, P6, R43, R44, 0x2 ;  /* 0x0000002c2b2a7211 */ /* 0x000fc400078c10ff */
[-C--:B-1----:R-:W-:Y:S02]  /*9e60*/  LEA.HI.X.SX32 R39, R47, R3.reuse, 0x2, P3 ;  /* 0x000000032f277211 */ /* 0x082fe400018f16ff */
[----:B------:R-:W-:Y:S02]  /*9e70*/  ISETP.LT.AND P1, PT, R46, UR11, !P0 ;  /* 0x0000000b2e007c0c */ /* 0x000fe4000c721270 */
[----:B------:R-:W-:Y:S01]  /*9e80*/  LEA.HI.X.SX32 R43, R43, R3, 0x2, P6 ;  /* 0x000000032b2b7211 */ /* 0x000fe200030f16ff */
[----:B------:R1:W-:Y:S01]  /*9e90*/  @P2 STG.E desc[UR20][R38.64], R34 ;  /* 0x0000002226002986 */ /* 0x0003e2000c101914 */
[----:B---3--:R-:W-:Y:S01]  /*9ea0*/  LOP3.LUT R37, R69, 0x3e, RZ, 0xfc, !PT ;  /* 0x0000003e45257812 */ /* 0x008fe200078efcff */
[----:B----4-:R-:W-:Y:S01]  /*9eb0*/  IMAD R41, R2, 0x2, R45 ;  /* 0x0000000202297824 */ /* 0x010fe200078e022d */
[----:B------:R-:W-:Y:S01]  /*9ec0*/  LEA R32, P2, R45, R44, 0x2 ;  /* 0x0000002c2d207211 */ /* 0x000fe200078410ff */
[----:B------:R3:W-:Y:S01]  /*9ed0*/  @P4 STG.E desc[UR20][R42.64], R35 ;  /* 0x000000232a004986 */ /* 0x0007e2000c101914 */
[----:B------:R-:W-:-:S02]  /*9ee0*/  ISETP.LT.AND P4, PT, R37, UR11, !P0 ;  /* 0x0000000b25007c0c */ /* 0x000fc4000c781270 */
[-C--:B------:R-:W-:Y:S02]  /*9ef0*/  LEA R36, P6, R41, R44.reuse, 0x2 ;  /* 0x0000002c29247211 */ /* 0x080fe400078c10ff */
[-C--:B------:R-:W-:Y:S02]  /*9f00*/  LEA.HI.X.SX32 R33, R45, R3.reuse, 0x2, P2 ;  /* 0x000000032d217211 */ /* 0x080fe400010f16ff */
[----:B------:R-:W-:Y:S01]  /*9f10*/  LEA.HI.X.SX32 R37, R41, R3, 0x2, P6 ;  /* 0x0000000329257211 */ /* 0x000fe200030f16ff */
[C---:B------:R-:W-:Y:S01]  /*9f20*/  IMAD R41, R2.reuse, 0x2, R41 ;  /* 0x0000000202297824 */ /* 0x040fe200078e0229 */
[C---:B------:R-:W-:Y:S01]  /*9f30*/  LOP3.LUT R46, R69.reuse, 0x3c, RZ, 0xfc, !PT ;  /* 0x0000003c452e7812 */ /* 0x040fe200078efcff */
[----:B--2---:R-:W-:Y:S01]  /*9f40*/  @P1 STG.E desc[UR20][R32.64], R52 ;  /* 0x0000003420001986 */ /* 0x004fe2000c101914 */
[----:B------:R-:W-:Y:S01]  /*9f50*/  LOP3.LUT R40, R69, 0x40, RZ, 0xfc, !PT ;  /* 0x0000004045287812 */ /* 0x000fe200078efcff */
[----:B-1----:R-:W-:Y:S01]  /*9f60*/  IMAD R39, R2, 0x2, R41 ;  /* 0x0000000202277824 */ /* 0x002fe200078e0229 */
[----:B------:R-:W-:Y:S01]  /*9f70*/  LEA R34, P1, R41, R44, 0x2 ;  /* 0x0000002c29227211 */ /* 0x000fe200078210ff */
[----:B------:R1:W-:Y:S01]  /*9f80*/  @P5 STG.E desc[UR20][R36.64], R53 ;  /* 0x0000003524005986 */ /* 0x0003e2000c101914 */
[----:B------:R-:W-:-:S02]  /*9f90*/  ISETP.LT.AND P3, PT, R46, UR11, !P0 ;  /* 0x0000000b2e007c0c */ /* 0x000fc4000c761270 */
[-C--:B---3--:R-:W-:Y:S01]  /*9fa0*/  LEA.HI.X.SX32 R35, R41, R3.reuse, 0x2, P1 ;  /* 0x0000000329237211 */ /* 0x088fe200008f16ff */
[C---:B------:R-:W-:Y:S01]  /*9fb0*/  IMAD R41, R2.reuse, 0x2, R39 ;  /* 0x0000000202297824 */ /* 0x040fe200078e0227 */
[----:B------:R-:W-:Y:S02]  /*9fc0*/  LEA R38, P6, R39, R44, 0x2 ;  /* 0x0000002c27267211 */ /* 0x000fe400078c10ff */
[----:B------:R-:W-:Y:S01]  /*9fd0*/  LOP3.LUT R42, R69, 0x42, RZ, 0xfc, !PT ;  /* 0x00000042452a7812 */ /* 0x000fe200078efcff */
[----:B------:R-:W-:Y:S01]  /*9fe0*/  IMAD R43, R2, 0x2, R41 ;  /* 0x00000002022b7824 */ /* 0x000fe200078e0229 */
[----:B------:R-:W-:Y:S02]  /*9ff0*/  ISETP.LT.AND P2, PT, R40, UR11, !P0 ;  /* 0x0000000b28007c0c */ /* 0x000fe4000c741270 */
[----:B------:R-:W-:Y:S02]  /*a000*/  LEA.HI.X.SX32 R39, R39, R3, 0x2, P6 ;  /* 0x0000000327277211 */ /* 0x000fe400030f16ff */
[----:B------:R-:W-:Y:S01]  /*a010*/  ISETP.LT.AND P5, PT, R42, UR11, !P0 ;  /* 0x0000000b2a007c0c */ /* 0x000fe2000c7a1270 */
[----:B------:R-:W-:Y:S01]  /*a020*/  @P3 STG.E desc[UR20][R34.64], R54 ;  /* 0x0000003622003986 */ /* 0x000fe2000c101914 */
[----:B-1----:R-:W-:-:S02]  /*a030*/  LOP3.LUT R37, R69, 0x46, RZ, 0xfc, !PT ;  /* 0x0000004645257812 */ /* 0x002fc400078efcff */
[-C--:B------:R-:W-:Y:S01]  /*a040*/  LEA R36, P6, R43, R44.reuse, 0x2 ;  /* 0x0000002c2b247211 */ /* 0x080fe200078c10ff */
[----:B------:R1:W-:Y:S01]  /*a050*/  @P4 STG.E desc[UR20][R38.64], R55 ;  /* 0x0000003726004986 */ /* 0x0003e2000c101914 */
[----:B------:R-:W-:Y:S02]  /*a060*/  LEA R32, P3, R41, R44, 0x2 ;  /* 0x0000002c29207211 */ /* 0x000fe400078610ff */
[----:B------:R-:W-:Y:S02]  /*a070*/  ISETP.LT.AND P4, PT, R37, UR11, !P0 ;  /* 0x0000000b25007c0c */ /* 0x000fe4000c781270 */
[----:B------:R-:W-:Y:S02]  /*a080*/  LOP3.LUT R40, R69, 0x44, RZ, 0xfc, !PT ;  /* 0x0000004445287812 */ /* 0x000fe400078efcff */
[-C--:B------:R-:W-:Y:S01]  /*a090*/  LEA.HI.X.SX32 R37, R43, R3.reuse, 0x2, P6 ;  /* 0x000000032b257211 */ /* 0x080fe200030f16ff */
[----:B------:R-:W-:Y:S01]  /*a0a0*/  IMAD R43, R2, 0x2, R43 ;  /* 0x00000002022b7824 */ /* 0x000fe200078e022b */
[----:B------:R-:W-:-:S02]  /*a0b0*/  LEA.HI.X.SX32 R33, R41, R3, 0x2, P3 ;  /* 0x0000000329217211 */ /* 0x000fc400018f16ff */
[----:B------:R-:W-:Y:S01]  /*a0c0*/  ISETP.LT.AND P1, PT, R40, UR11, !P0 ;  /* 0x0000000b28007c0c */ /* 0x000fe2000c721270 */
[C---:B-1----:R-:W-:Y:S01]  /*a0d0*/  IMAD R39, R2.reuse, 0x2, R43 ;  /* 0x0000000202277824 */ /* 0x042fe200078e022b */
        /* <DEDUP_REMOVED lines=8> */
[-C--:B------:R-:W-:Y:S02]  /*a160*/  LEA.HI.X.SX32 R35, R43, R3.reuse, 0x2, P2 ;  /* 0x000000032b237211 */ /* 0x080fe400010f16ff */
[----:B------:R-:W-:Y:S02]  /*a170*/  ISETP.LT.AND P3, PT, R40, UR11, !P0 ;  /* 0x0000000b28007c0c */ /* 0x000fe4000c761270 */
[----:B------:R-:W-:Y:S01]  /*a180*/  LEA.HI.X.SX32 R39, R39, R3, 0x2, P6 ;  /* 0x0000000327277211 */ /* 0x000fe200030f16ff */
[----:B------:R3:W-:Y:S01]  /*a190*/  @P1 STG.E desc[UR20][R34.64], R6 ;  /* 0x0000000622001986 */ /* 0x0007e2000c101914 */
[----:B-1----:R-:W-:Y:S01]  /*a1a0*/  LOP3.LUT R33, R69, 0x4e, RZ, 0xfc, !PT ;  /* 0x0000004e45217812 */ /* 0x002fe200078efcff */
[----:B--2---:R-:W-:Y:S01]  /*a1b0*/  IMAD R37, R2, 0x2, R41 ;  /* 0x0000000202257824 */ /* 0x004fe200078e0229 */
        /* <DEDUP_REMOVED lines=8> */
[----:B------:R-:W-:Y:S01]  /*a240*/  @P3 STG.E desc[UR20][R4.64], R8 ;  /* 0x0000000804003986 */ /* 0x000fe2000c101914 */
[----:B------:R-:W-:Y:S01]  /*a250*/  LOP3.LUT R36, R69, 0x50, RZ, 0xfc, !PT ;  /* 0x0000005045247812 */ /* 0x000fe200078efcff */
[----:B---3--:R-:W-:Y:S01]  /*a260*/  IMAD R35, R2, 0x2, R37 ;  /* 0x0000000202237824 */ /* 0x008fe200078e0225 */
[----:B------:R-:W-:Y:S01]  /*a270*/  ISETP.LT.AND P2, PT, R40, UR11, !P0 ;  /* 0x0000000b28007c0c */ /* 0x000fe2000c741270 */
[----:B------:R2:W-:Y:S01]  /*a280*/  @P5 STG.E desc[UR20][R32.64], R9 ;  /* 0x0000000920005986 */ /* 0x0005e2000c101914 */
[----:B------:R-:W-:-:S02]  /*a290*/  LEA R6, P3, R37, R44, 0x2 ;  /* 0x0000002c25067211 */ /* 0x000fc400078610ff */
[----:B------:R-:W-:Y:S02]  /*a2a0*/  LEA R34, P6, R35, R44, 0x2 ;  /* 0x0000002c23227211 */ /* 0x000fe400078c10ff */
[-C--:B-1----:R-:W-:Y:S01]  /*a2b0*/  LEA.HI.X.SX32 R7, R37, R3.reuse, 0x2, P3 ;  /* 0x0000000325077211 */ /* 0x082fe200018f16ff */
[----:B------:R-:W-:Y:S01]  /*a2c0*/  IMAD R37, R2, 0x2, R35 ;  /* 0x0000000202257824 */ /* 0x000fe200078e0223 */
[----:B------:R-:W-:Y:S02]  /*a2d0*/  ISETP.LT.AND P1, PT, R36, UR11, !P0 ;  /* 0x0000000b24007c0c */ /* 0x000fe4000c721270 */
[----:B------:R-:W-:Y:S02]  /*a2e0*/  LEA.HI.X.SX32 R35, R35, R3, 0x2, P6 ;  /* 0x0000000323237211 */ /* 0x000fe400030f16ff */
[C---:B------:R-:W-:Y:S01]  /*a2f0*/  LOP3.LUT R38, R69.reuse, 0x52, RZ, 0xfc, !PT ;  /* 0x0000005245267812 */ /* 0x040fe200078efcff */
[----:B--2---:R-:W-:Y:S01]  /*a300*/  IMAD R33, R2, 0x2, R37 ;  /* 0x0000000202217824 */ /* 0x004fe200078e0225 */
[----:B------:R-:W-:Y:S01]  /*a310*/  @P2 STG.E desc[UR20][R6.64], R10 ;  /* 0x0000000a06002986 */ /* 0x000fe2000c101914 */
[----:B------:R-:W-:-:S02]  /*a320*/  LOP3.LUT R9, R69, 0x56, RZ, 0xfc, !PT ;  /* 0x0000005645097812 */ /* 0x000fc400078efcff */
[-C--:B------:R-:W-:Y:S01]  /*a330*/  LEA R4, P2, R37, R44.reuse, 0x2 ;  /* 0x0000002c25047211 */ /* 0x080fe200078410ff */
[----:B------:R1:W-:Y:S01]  /*a340*/  @P4 STG.E desc[UR20][R34.64], R11 ;  /* 0x0000000b22004986 */ /* 0x0003e2000c101914 */
[-C--:B------:R-:W-:Y:S02]  /*a350*/  LEA R8, P6, R33, R44.reuse, 0x2 ;  /* 0x0000002c21087211 */ /* 0x080fe400078c10ff */
[----:B------:R-:W-:Y:S02]  /*a360*/  ISETP.LT.AND P4, PT, R9, UR11, !P0 ;  /* 0x0000000b09007c0c */ /* 0x000fe4000c781270 */
[----:B------:R-:W-:Y:S02]  /*a370*/  LOP3.LUT R36, R69, 0x54, RZ, 0xfc, !PT ;  /* 0x0000005445247812 */ /* 0x000fe400078efcff */
[-C--:B------:R-:W-:Y:S02]  /*a380*/  LEA.HI.X.SX32 R5, R37, R3.reuse, 0x2, P2 ;  /* 0x0000000325057211 */ /* 0x080fe400010f16ff */
[----:B------:R-:W-:Y:S01]  /*a390*/  LEA.HI.X.SX32 R9, R33, R3, 0x2, P6 ;  /* 0x0000000321097211 */ /* 0x000fe200030f16ff */
[----:B------:R-:W-:Y:S01]  /*a3a0*/  IMAD R33, R2, 0x2, R33 ;  /* 0x0000000202217824 */ /* 0x000fe200078e0221 */
[----:B------:R-:W-:Y:S01]  /*a3b0*/  ISETP.LT.AND P5, PT, R38, UR11, !P0 ;  /* 0x0000000b26007c0c */ /* 0x000fe2000c7a1270 */
[----:B------:R2:W-:Y:S01]  /*a3c0*/  @P1 STG.E desc[UR20][R4.64], R12 ;  /* 0x0000000c04001986 */ /* 0x0005e2000c101914 */
[----:B------:R-:W-:Y:S01]  /*a3d0*/  ISETP.LT.AND P3, PT, R36, UR11, !P0 ;  /* 0x0000000b24007c0c */ /* 0x000fe2000c761270 */
[----:B-1----:R-:W-:Y:S01]  /*a3e0*/  IMAD R11, R2, 0x2, R33 ;  /* 0x00000002020b7824 */ /* 0x002fe200078e0221 */
[----:B------:R-:W-:-:S02]  /*a3f0*/  LEA R6, P1, R33, R44, 0x2 ;  /* 0x0000002c21067211 */ /* 0x000fc400078210ff */
[----:B------:R-:W-:Y:S02]  /*a400*/  LOP3.LUT R32, R69, 0x58, RZ, 0xfc, !PT ;  /* 0x0000005845207812 */ /* 0x000fe400078efcff */
[-C--:B------:R-:W-:Y:S02]  /*a410*/  LEA R10, P6, R11, R44.reuse, 0x2 ;  /* 0x0000002c0b0a7211 */ /* 0x080fe400078c10ff */
[-C--:B------:R-:W-:Y:S01]  /*a420*/  LEA.HI.X.SX32 R7, R33, R3.reuse, 0x2, P1 ;  /* 0x0000000321077211 */ /* 0x080fe200008f16ff */
[----:B------:R-:W-:Y:S01]  /*a430*/  IMAD R33, R2, 0x2, R11 ;  /* 0x0000000202217824 */ /* 0x000fe200078e020b */
[----:B------:R-:W-:Y:S01]  /*a440*/  LEA.HI.X.SX32 R11, R11, R3, 0x2, P6 ;  /* 0x000000030b0b7211 */ /* 0x000fe200030f16ff */
[----:B------:R1:W-:Y:S01]  /*a450*/  @P5 STG.E desc[UR20][R8.64], R13 ;  /* 0x0000000d08005986 */ /* 0x0003e2000c101914 */
[----:B------:R-:W-:Y:S02]  /*a460*/  ISETP.LT.AND P2, PT, R32, UR11, !P0 ;  /* 0x0000000b20007c0c */ /* 0x000fe4000c741270 */
[----:B------:R-:W-:Y:S01]  /*a470*/  LOP3.LUT R34, R69, 0x5a, RZ, 0xfc, !PT ;  /* 0x0000005a45227812 */ /* 0x000fe200078efcff */
[----:B------:R3:W-:Y:S01]  /*a480*/  @P3 STG.E desc[UR20][R6.64], R14 ;  /* 0x0000000e06003986 */ /* 0x0007e2000c101914 */
[----:B--2---:R-:W-:-:S02]  /*a490*/  LEA R4, P3, R33, R44, 0x2 ;  /* 0x0000002c21047211 */ /* 0x004fc400078610ff */
[----:B------:R-:W-:Y:S01]  /*a4a0*/  LOP3.LUT R32, R69, 0x5c, RZ, 0xfc, !PT ;  /* 0x0000005c45207812 */ /* 0x000fe200078efcff */
[----:B------:R2:W-:Y:S01]  /*a4b0*/  @P4 STG.E desc[UR20][R10.64], R15 ;  /* 0x0000000f0a004986 */ /* 0x0005e2000c101914 */
[----:B------:R-:W-:Y:S02]  /*a4c0*/  LEA.HI.X.SX32 R5, R33, R3, 0x2, P3 ;  /* 0x0000000321057211 */ /* 0x000fe400018f16ff */
[----:B------:R-:W-:Y:S01]  /*a4d0*/  ISETP.LT.AND P5, PT, R34, UR11, !P0 ;  /* 0x0000000b22007c0c */ /* 0x000fe2000c7a1270 */
[----:B-1----:R-:W-:Y:S01]  /*a4e0*/  IMAD R13, R2, 0x2, R33 ;  /* 0x00000002020d7824 */ /* 0x002fe200078e0221 */
[----:B------:R-:W-:Y:S01]  /*a4f0*/  LOP3.LUT R9, R69, 0x5e, RZ, 0xfc, !PT ;  /* 0x0000005e45097812 */ /* 0x000fe200078efcff */
[----:B------:R1:W-:Y:S01]  /*a500*/  @P2 STG.E desc[UR20][R4.64], R16 ;  /* 0x0000001004002986 */ /* 0x0003e2000c101914 */
[----:B------:R-:W-:Y:S02]  /*a510*/  ISETP.LT.AND P1, PT, R32, UR11, !P0 ;  /* 0x0000000b20007c0c */ /* 0x000fe4000c721270 */
[----:B------:R-:W-:-:S02]  /*a520*/  LEA R8, P4, R13, R44, 0x2 ;  /* 0x0000002c0d087211 */ /* 0x000fc400078810ff */
[----:B------:R-:W-:Y:S02]  /*a530*/  ISETP.LT.AND P3, PT, R9, UR11, !P0 ;  /* 0x0000000b09007c0c */ /* 0x000fe4000c761270 */
[----:B------:R-:W-:Y:S01]  /*a540*/  LEA.HI.X.SX32 R9, R13, R3, 0x2, P4 ;  /* 0x000000030d097211 */ /* 0x000fe200020f16ff */
[C---:B------:R-:W-:Y:S01]  /*a550*/  IMAD R13, R2.reuse, 0x2, R13 ;  /* 0x00000002020d7824 */ /* 0x040fe200078e020d */
[C---:B------:R-:W-:Y:S02]  /*a560*/  LOP3.LUT R12, R69.reuse, 0x60, RZ, 0xfc, !PT ;  /* 0x00000060450c7812 */ /* 0x040fe400078efcff */
[----:B---3--:R-:W-:Y:S01]  /*a570*/  LOP3.LUT R14, R69, 0x62, RZ, 0xfc, !PT ;  /* 0x00000062450e7812 */ /* 0x008fe200078efcff */
[----:B--2---:R-:W-:Y:S01]  /*a580*/  IMAD R11, R2, 0x2, R13 ;  /* 0x00000002020b7824 */ /* 0x004fe200078e020d */
[----:B------:R-:W-:Y:S01]  /*a590*/  LEA R6, P2, R13, R44, 0x2 ;  /* 0x0000002c0d067211 */ /* 0x000fe200078410ff */
[----:B------:R2:W-:Y:S01]  /*a5a0*/  @P5 STG.E desc[UR20][R8.64], R17 ;  /* 0x0000001108005986 */ /* 0x0005e2000c101914 */
[----:B------:R-:W-:-:S02]  /*a5b0*/  ISETP.LT.AND P4, PT, R12, UR11, !P0 ;  /* 0x0000000b0c007c0c */ /* 0x000fc4000c781270 */
[-C--:B------:R-:W-:Y:S01]  /*a5c0*/  LEA.HI.X.SX32 R7, R13, R3.reuse, 0x2, P2 ;  /* 0x000000030d077211 */ /* 0x080fe200010f16ff */
[----:B------:R-:W-:Y:S01]  /*a5d0*/  IMAD R13, R2, 0x2, R11 ;  /* 0x00000002020d7824 */ /* 0x000fe200078e020b */
[CC--:B------:R-:W-:Y:S02]  /*a5e0*/  LEA R10, P6, R11.reuse, R44.reuse, 0x2 ;  /* 0x0000002c0b0a7211 */ /* 0x0c0fe400078c10ff */
[----:B------:R-:W-:Y:S01]  /*a5f0*/  ISETP.LT.AND P5, PT, R14, UR11, !P0 ;  /* 0x0000000b0e007c0c */ /* 0x000fe2000c7a1270 */
[----:B------:R-:W-:Y:S01]  /*a600*/  IMAD R15, R2, 0x2, R13 ;  /* 0x00000002020f7824 */ /* 0x000fe200078e020d */
[----:B------:R-:W-:Y:S01]  /*a610*/  LEA.HI.X.SX32 R11, R11, R3, 0x2, P6 ;  /* 0x000000030b0b7211 */ /* 0x000fe200030f16ff */
[----:B------:R-:W-:Y:S01]  /*a620*/  @P1 STG.E desc[UR20][R6.64], R18 ;  /* 0x0000001206001986 */ /* 0x000fe2000c101914 */
[-C--:B-1----:R-:W-:Y:S02]  /*a630*/  LEA R4, P1, R13, R44.reuse, 0x2 ;  /* 0x0000002c0d047211 */ /* 0x082fe400078210ff */
[----:B--2---:R-:W-:Y:S01]  /*a640*/  LOP3.LUT R9, R69, 0x66, RZ, 0xfc, !PT ;  /* 0x0000006645097812 */ /* 0x004fe200078efcff */
[----:B------:R1:W-:Y:S01]  /*a650*/  @P3 STG.E desc[UR20][R10.64], R19 ;  /* 0x000000130a003986 */ /* 0x0003e2000c101914 */
[----:B------:R-:W-:-:S02]  /*a660*/  LEA R8, P6, R15, R44, 0x2 ;  /* 0x0000002c0f087211 */ /* 0x000fc400078c10ff */
[----:B------:R-:W-:Y:S02]  /*a670*/  ISETP.LT.AND P3, PT, R9, UR11, !P0 ;  /* 0x0000000b09007c0c */ /* 0x000fe4000c761270 */
[-C--:B------:R-:W-:Y:S01]  /*a680*/  LEA.HI.X.SX32 R9, R15, R3.reuse, 0x2, P6 ;  /* 0x000000030f097211 */ /* 0x080fe200030f16ff */
[C---:B------:R-:W-:Y:S01]  /*a690*/  IMAD R15, R2.reuse, 0x2, R15 ;  /* 0x00000002020f7824 */ /* 0x040fe200078e020f */
[----:B------:R-:W-:Y:S02]  /*a6a0*/  LEA.HI.X.SX32 R5, R13, R3, 0x2, P1 ;  /* 0x000000030d057211 */ /* 0x000fe400008f16ff */
[C---:B------:R-:W-:Y:S02]  /*a6b0*/  LOP3.LUT R12, R69.reuse, 0x64, RZ, 0xfc, !PT ;  /* 0x00000064450c7812 */ /* 0x040fe400078efcff */
[----:B------:R-:W-:Y:S01]  /*a6c0*/  LOP3.LUT R13, R69, 0x6a, RZ, 0xfc, !PT ;  /* 0x0000006a450d7812 */ /* 0x000fe200078efcff */
[----:B-1----:R-:W-:Y:S01]  /*a6d0*/  IMAD R11, R2, 0x2, R15 ;  /* 0x00000002020b7824 */ /* 0x002fe200078e020f */
[----:B------:R-:W-:Y:S01]  /*a6e0*/  ISETP.LT.AND P2, PT, R12, UR11, !P0 ;  /* 0x0000000b0c007c0c */ /* 0x000fe2000c741270 */
[----:B------:R1:W-:Y:S01]  /*a6f0*/  @P4 STG.E desc[UR20][R4.64], R20 ;  /* 0x0000001404004986 */ /* 0x0003e2000c101914 */
[----:B------:R-:W-:-:S02]  /*a700*/  LEA R6, P4, R15, R44, 0x2 ;  /* 0x0000002c0f067211 */ /* 0x000fc400078810ff */
[-C--:B------:R-:W-:Y:S01]  /*a710*/  LEA R10, P6, R11, R44.reuse, 0x2 ;  /* 0x0000002c0b0a7211 */ /* 0x080fe200078c10ff */
[----:B------:R2:W-:Y:S01]  /*a720*/  @P5 STG.E desc[UR20][R8.64], R21 ;  /* 0x0000001508005986 */ /* 0x0005e2000c101914 */
[----:B------:R-:W-:Y:S01]  /*a730*/  ISETP.LT.AND P5, PT, R13, UR11, !P0 ;  /* 0x0000000b0d007c0c */ /* 0x000fe2000c7a1270 */
[C---:B------:R-:W-:Y:S01]  /*a740*/  IMAD R13, R2.reuse, 0x2, R11 ;  /* 0x00000002020d7824 */ /* 0x040fe200078e020b */
[-C--:B------:R-:W-:Y:S02]  /*a750*/  LEA.HI.X.SX32 R7, R15, R3.reuse, 0x2, P4 ;  /* 0x000000030f077211 */ /* 0x080fe400020f16ff */
[----:B------:R-:W-:Y:S01]  /*a760*/  LEA.HI.X.SX32 R11, R11, R3, 0x2, P6 ;  /* 0x000000030b0b7211 */ /* 0x000fe200030f16ff */
[----:B------:R-:W-:Y:S01]  /*a770*/  IMAD R15, R2, 0x2, R13 ;  /* 0x00000002020f7824 */ /* 0x000fe200078e020d */
[----:B------:R-:W-:Y:S01]  /*a780*/  LOP3.LUT R12, R69, 0x68, RZ, 0xfc, !PT ;  /* 0x00000068450c7812 */ /* 0x000fe200078efcff */
[----:B------:R-:W-:Y:S01]  /*a790*/  @P2 STG.E desc[UR20][R6.64], R22 ;  /* 0x0000001606002986 */ /* 0x000fe2000c101914 */
[----:B-1----:R-:W-:-:S02]  /*a7a0*/  LEA R4, P2, R13, R44, 0x2 ;  /* 0x0000002c0d047211 */ /* 0x002fc400078410ff */
[----:B------:R-:W-:Y:S01]  /*a7b0*/  ISETP.LT.AND P1, PT, R12, UR11, !P0 ;  /* 0x0000000b0c007c0c */ /* 0x000fe2000c721270 */
[----:B------:R1:W-:Y:S01]  /*a7c0*/  @P3 STG.E desc[UR20][R10.64], R23 ;  /* 0x000000170a003986 */ /* 0x0003e2000c101914 */
[----:B--2---:R-:W-:Y:S02]  /*a7d0*/  LOP3.LUT R9, R69, 0x6e, RZ, 0xfc, !PT ;  /* 0x0000006e45097812 */ /* 0x004fe400078efcff */
[----:B------:R-:W-:Y:S01]  /*a7e0*/  LEA R8, P6, R15, R44, 0x2 ;  /* 0x0000002c0f087211 */ /* 0x000fe200078c10ff */
[----:B------:R-:W2:Y:S01]  /*a7f0*/  LDS.128 R20, [R0+0x800] ;  /* 0x0008000000147984 */ /* 0x000ea20000000c00 */
[----:B------:R-:W-:Y:S02]  /*a800*/  ISETP.LT.AND P3, PT, R9, UR11, !P0 ;  /* 0x0000000b09007c0c */ /* 0x000fe4000c761270 */
[-C--:B------:R-:W-:Y:S01]  /*a810*/  LEA.HI.X.SX32 R9, R15, R3.reuse, 0x2, P6 ;  /* 0x000000030f097211 */ /* 0x080fe200030f16ff */
[----:B------:R-:W-:Y:S01]  /*a820*/  IMAD R15, R2, 0x2, R15 ;  /* 0x00000002020f7824 */ /* 0x000fe200078e020f */
[----:B------:R-:W-:-:S02]  /*a830*/  LEA.HI.X.SX32 R5, R13, R3, 0x2, P2 ;  /* 0x000000030d057211 */ /* 0x000fc400010f16ff */
[C---:B------:R-:W-:Y:S01]  /*a840*/  LOP3.LUT R12, R69.reuse, 0x6c, RZ, 0xfc, !PT ;  /* 0x0000006c450c7812 */ /* 0x040fe200078efcff */
[----:B------:R-:W-:Y:S01]  /*a850*/  IMAD R13, R2, 0x2, R15 ;  /* 0x00000002020d7824 */ /* 0x000fe200078e020f */
[----:B-1----:R-:W-:Y:S01]  /*a860*/  LOP3.LUT R11, R69, 0x74, RZ, 0xfc, !PT ;  /* 0x00000074450b7812 */ /* 0x002fe200078efcff */
[----:B------:R-:W-:Y:S01]  /*a870*/  @P1 STG.E desc[UR20][R4.64], R28 ;  /* 0x0000001c04001986 */ /* 0x000fe2000c101914 */
[----:B------:R-:W-:Y:S02]  /*a880*/  ISETP.LT.AND P4, PT, R12, UR11, !P0 ;  /* 0x0000000b0c007c0c */ /* 0x000fe4000c781270 */
[-C--:B------:R-:W-:Y:S01]  /*a890*/  LEA R10, P6, R13, R44.reuse, 0x2 ;  /* 0x0000002c0d0a7211 */ /* 0x080fe200078c10ff */
[----:B------:R1:W-:Y:S01]  /*a8a0*/  @P5 STG.E desc[UR20][R8.64], R29 ;  /* 0x0000001d08005986 */ /* 0x0003e2000c101914 */
[----:B------:R-:W-:Y:S02]  /*a8b0*/  LOP3.LUT R12, R69, 0x70, RZ, 0xfc, !PT ;  /* 0x00000070450c7812 */ /* 0x000fe400078efcff */
[----:B------:R-:W-:-:S02]  /*a8c0*/  LEA R6, P1, R15, R44, 0x2 ;  /* 0x0000002c0f067211 */ /* 0x000fc400078210ff */
[----:B------:R-:W-:Y:S02]  /*a8d0*/  ISETP.LT.AND P5, PT, R11, UR11, !P0 ;  /* 0x0000000b0b007c0c */ /* 0x000fe4000c7a1270 */
[-C--:B------:R-:W-:Y:S01]  /*a8e0*/  LEA.HI.X.SX32 R11, R13, R3.reuse, 0x2, P6 ;  /* 0x000000030d0b7211 */ /* 0x080fe200030f16ff */
[----:B------:R-:W-:Y:S01]  /*a8f0*/  IMAD R13, R2, 0x2, R13 ;  /* 0x00000002020d7824 */ /* 0x000fe200078e020d */
[----:B------:R-:W-:Y:S02]  /*a900*/  ISETP.LT.AND P2, PT, R12, UR11, !P0 ;  /* 0x0000000b0c007c0c */ /* 0x000fe4000c741270 */
[----:B------:R-:W-:Y:S01]  /*a910*/  LOP3.LUT R12, R69, 0x72, RZ, 0xfc, !PT ;  /* 0x00000072450c7812 */ /* 0x000fe200078efcff */
[----:B-1----:R-:W-:Y:S01]  /*a920*/  IMAD R9, R2, 0x2, R13 ;  /* 0x0000000202097824 */ /* 0x002fe200078e020d */
[----:B------:R-:W-:Y:S02]  /*a930*/  LEA.HI.X.SX32 R7, R15, R3, 0x2, P1 ;  /* 0x000000030f077211 */ /* 0x000fe400008f16ff */
[----:B------:R-:W-:-:S02]  /*a940*/  ISETP.LT.AND P1, PT, R12, UR11, !P0 ;  /* 0x0000000b0c007c0c */ /* 0x000fc4000c721270 */
[-C--:B------:R-:W-:Y:S01]  /*a950*/  LEA R8, P6, R9, R44.reuse, 0x2 ;  /* 0x0000002c09087211 */ /* 0x080fe200078c10ff */
[----:B------:R1:W-:Y:S01]  /*a960*/  @P4 STG.E desc[UR20][R6.64], R30 ;  /* 0x0000001e06004986 */ /* 0x0003e2000c101914 */
[C---:B------:R-:W-:Y:S02]  /*a970*/  LOP3.LUT R12, R69.reuse, 0x76, RZ, 0xfc, !PT ;  /* 0x00000076450c7812 */ /* 0x040fe400078efcff */
[----:B------:R-:W-:Y:S01]  /*a980*/  LOP3.LUT R0, R69, 0x7e, RZ, 0xfc, !PT ;  /* 0x0000007e45007812 */ /* 0x000fe200078efcff */
[----:B------:R3:W-:Y:S01]  /*a990*/  @P3 STG.E desc[UR20][R10.64], R31 ;  /* 0x0000001f0a003986 */ /* 0x0007e2000c101914 */
[C---:B------:R-:W-:Y:S02]  /*a9a0*/  LEA R4, P3, R13.reuse, R44, 0x2 ;  /* 0x0000002c0d047211 */ /* 0x040fe400078610ff */
[----:B------:R-:W-:Y:S02]  /*a9b0*/  ISETP.LT.AND P4, PT, R12, UR11, !P0 ;  /* 0x0000000b0c007c0c */ /* 0x000fe4000c781270 */
[----:B------:R-:W-:-:S02]  /*a9c0*/  LEA.HI.X.SX32 R5, R13, R3, 0x2, P3 ;  /* 0x000000030d057211 */ /* 0x000fc400018f16ff */
[----:B------:R-:W-:Y:S01]  /*a9d0*/  LOP3.LUT R12, R69, 0x78, RZ, 0xfc, !PT ;  /* 0x00000078450c7812 */ /* 0x000fe200078efcff */
[C---:B-1----:R-:W-:Y:S01]  /*a9e0*/  IMAD R7, R2.reuse, 0x2, R9 ;  /* 0x0000000202077824 */ /* 0x042fe200078e0209 */
[----:B------:R-:W-:Y:S01]  /*a9f0*/  LEA.HI.X.SX32 R9, R9, R3, 0x2, P6 ;  /* 0x0000000309097211 */ /* 0x000fe200030f16ff */
[----:B------:R1:W-:Y:S01]  /*aa00*/  @P2 STG.E desc[UR20][R4.64], R24 ;  /* 0x0000001804002986 */ /* 0x0003e2000c101914 */
[C---:B------:R-:W-:Y:S01]  /*aa10*/  LOP3.LUT R6, R69.reuse, 0x7a, RZ, 0xfc, !PT ;  /* 0x0000007a45067812 */ /* 0x040fe200078efcff */
[----:B---3--:R-:W-:Y:S01]  /*aa20*/  IMAD R11, R2, 0x2, R7 ;  /* 0x00000002020b7824 */ /* 0x008fe200078e0207 */
[----:B------:R-:W-:Y:S01]  /*aa30*/  LOP3.LUT R69, R69, 0x7c, RZ, 0xfc, !PT ;  /* 0x0000007c45457812 */ /* 0x000fe200078efcff */
[----:B------:R3:W-:Y:S01]  /*aa40*/  @P1 STG.E desc[UR20][R8.64], R25 ;  /* 0x0000001908001986 */ /* 0x0007e2000c101914 */
[----:B------:R-:W-:Y:S01]  /*aa50*/  ISETP.LT.AND P2, PT, R6, UR11, !P0 ;  /* 0x0000000b06007c0c */ /* 0x000fe2000c741270 */
[----:B------:R-:W-:Y:S01]  /*aa60*/  IMAD R13, R2, 0x2, R11 ;  /* 0x00000002020d7824 */ /* 0x000fe200078e020b */
[----:B------:R-:W-:-:S02]  /*aa70*/  LEA R6, P6, R7, R44, 0x2 ;  /* 0x0000002c07067211 */ /* 0x000fc400078c10ff */
[-C--:B------:R-:W-:Y:S01]  /*aa80*/  LEA R10, P1, R11, R44.reuse, 0x2 ;  /* 0x0000002c0b0a7211 */ /* 0x080fe200078210ff */
[C---:B------:R-:W-:Y:S01]  /*aa90*/  IMAD R15, R2.reuse, 0x2, R13 ;  /* 0x00000002020f7824 */ /* 0x040fe200078e020d */
[-C--:B------:R-:W-:Y:S02]  /*aaa0*/  LEA.HI.X.SX32 R7, R7, R3.reuse, 0x2, P6 ;  /* 0x0000000307077211 */ /* 0x080fe400030f16ff */
[-C--:B------:R-:W-:Y:S01]  /*aab0*/  LEA.HI.X.SX32 R11, R11, R3.reuse, 0x2, P1 ;  /* 0x000000030b0b7211 */ /* 0x080fe200008f16ff */
[C---:B------:R-:W-:Y:S01]  /*aac0*/  IMAD R17, R2.reuse, 0x2, R15 ;  /* 0x0000000202117824 */ /* 0x040fe200078e020f */
[-C--:B-1----:R-:W-:Y:S01]  /*aad0*/  LEA R4, P6, R13, R44.reuse, 0x2 ;  /* 0x0000002c0d047211 */ /* 0x082fe200078c10ff */
[----:B------:R1:W-:Y:S01]  /*aae0*/  @P5 STG.E desc[UR20][R6.64], R26 ;  /* 0x0000001a06005986 */ /* 0x0003e2000c101914 */
[----:B---3--:R-:W-:Y:S01]  /*aaf0*/  LEA R8, P1, R15, R44, 0x2 ;  /* 0x0000002c0f087211 */ /* 0x008fe200078210ff */
[----:B------:R-:W-:Y:S01]  /*ab00*/  IMAD R2, R2, 0x2, R17 ;  /* 0x0000000202027824 */ /* 0x000fe200078e0211 */
[----:B------:R-:W-:Y:S01]  /*ab10*/  ISETP.LT.AND P3, PT, R12, UR11, !P0 ;  /* 0x0000000b0c007c0c */ /* 0x000fe2000c761270 */
[----:B------:R1:W-:Y:S01]  /*ab20*/  @P4 STG.E desc[UR20][R10.64], R27 ;  /* 0x0000001b0a004986 */ /* 0x0003e2000c101914 */
[----:B------:R-:W-:-:S02]  /*ab30*/  LEA.HI.X.SX32 R5, R13, R3, 0x2, P6 ;  /* 0x000000030d057211 */ /* 0x000fc400030f16ff */
[-C--:B------:R-:W-:Y:S02]  /*ab40*/  LEA.HI.X.SX32 R9, R15, R3.reuse, 0x2, P1 ;  /* 0x000000030f097211 */ /* 0x080fe400008f16ff */
[-C--:B------:R-:W-:Y:S02]  /*ab50*/  LEA R12, P6, R17, R44.reuse, 0x2 ;  /* 0x0000002c110c7211 */ /* 0x080fe400078c10ff */
[----:B------:R-:W-:Y:S02]  /*ab60*/  ISETP.LT.AND P1, PT, R69, UR11, !P0 ;  /* 0x0000000b45007c0c */ /* 0x000fe4000c721270 */
[----:B------:R-:W-:Y:S02]  /*ab70*/  ISETP.LT.AND P0, PT, R0, UR11, !P0 ;  /* 0x0000000b00007c0c */ /* 0x000fe4000c701270 */
[----:B------:R-:W-:Y:S01]  /*ab80*/  LEA.HI.X.SX32 R13, R17, R3, 0x2, P6 ;  /* 0x00000003110d7211 */ /* 0x000fe200030f16ff */
[----:B--2---:R1:W-:Y:S01]  /*ab90*/  @P3 STG.E desc[UR20][R4.64], R20 ;  /* 0x0000001404003986 */ /* 0x0043e2000c101914 */
[----:B------:R-:W-:-:S03]  /*aba0*/  LEA R44, P6, R2, R44, 0x2 ;  /* 0x0000002c022c7211 */ /* 0x000fc600078c10ff */
[----:B------:R1:W-:Y:S01]  /*abb0*/  @P2 STG.E desc[UR20][R8.64], R21 ;  /* 0x0000001508002986 */ /* 0x0003e2000c101914 */
[----:B------:R-:W-:-:S03]  /*abc0*/  LEA.HI.X.SX32 R45, R2, R3, 0x2, P6 ;  /* 0x00000003022d7211 */ /* 0x000fc600030f16ff */
[----:B------:R1:W-:Y:S04]  /*abd0*/  @P1 STG.E desc[UR20][R12.64], R22 ;  /* 0x000000160c001986 */ /* 0x0003e8000c101914 */
[----:B------:R1:W-:Y:S01]  /*abe0*/  @P0 STG.E desc[UR20][R44.64], R23 ;  /* 0x000000172c000986 */ /* 0x0003e2000c101914 */
[----:B------:R-:W-:Y:S06]  /*abf0*/  BAR.SYNC.DEFER_BLOCKING 0x0 ;  /* 0x0000000000007b1d */ /* 0x000fec0000010000 */
[----:B------:R-:W-:Y:S05]  /*ac00*/  BRA.U UP0, `(.L_x_13) ;  /* 0x0000000100a07547 */ /* 0x000fea000b800000 */
[----:B------:R-:W2:Y:S01]  /*ac10*/  S2UR UR5, SR_CgaCtaId ;  /* 0x00000000000579c3 */ /* 0x000ea20000008800 */
[----:B------:R-:W-:Y:S01]  /*ac20*/  NOP ;  /* 0x0000000000007918 */ /* 0x000fe20000000000 */
[----:B------:R-:W-:Y:S01]  /*ac30*/  UMOV UR4, 0x50 ;  /* 0x0000005000047882 */ /* 0x000fe20000000000 */
[----:B------:R-:W-:Y:S02]  /*ac40*/  IMAD.U32 R0, RZ, RZ, UR22 ;  /* 0x00000016ff007e24 */ /* 0x000fe4000f8e00ff */
[----:B------:R-:W-:Y:S02]  /*ac50*/  IMAD.MOV.U32 R3, RZ, RZ, 0xf ;  /* 0x0000000fff037424 */ /* 0x000fe400078e00ff */
[----:B-1----:R-:W-:Y:S01]  /*ac60*/  IMAD.MOV.U32 R7, RZ, RZ, 0x1 ;  /* 0x00000001ff077424 */ /* 0x002fe200078e00ff */
[----:B------:R-:W-:-:S04]  /*ac70*/  LOP3.LUT R0, R0, 0xffff, RZ, 0xc0, !PT ;  /* 0x0000ffff00007812 */ /* 0x000fc800078ec0ff */
[----:B------:R-:W-:-:S05]  /*ac80*/  SHF.R.U32.HI R0, RZ, 0x5, R0 ;  /* 0x00000005ff007819 */ /* 0x000fca0000011600 */
[----:B------:R-:W-:Y:S01]  /*ac90*/  VIADD R2, R0, 0x10 ;  /* 0x0000001000027836 */ /* 0x000fe20000000000 */
[----:B------:R-:W-:Y:S01]  /*aca0*/  SHF.L.U32 R0, R3, R0, RZ ;  /* 0x0000000003007219 */ /* 0x000fe200000006ff */
[----:B--2---:R-:W-:-:S03]  /*acb0*/  ULEA UR6, UR5, UR4, 0x18 ;  /* 0x0000000405067291 */ /* 0x004fc6000f8ec0ff */
[----:B------:R-:W-:-:S04]  /*acc0*/  SHF.L.U32 R3, R7, R2, RZ ;  /* 0x0000000207037219 */ /* 0x000fc800000006ff */
[----:B------:R-:W-:Y:S02]  /*acd0*/  LOP3.LUT R0, R3, R0, RZ, 0xfc, !PT ;  /* 0x0000000003007212 */ /* 0x000fe400078efcff */
[----:B------:R-:W1:Y:S02]  /*ace0*/  LDS R5, [UR6] ;  /* 0x00000006ff057984 */ /* 0x000e640008000800 */
[C---:B------:R-:W-:Y:S02]  /*acf0*/  LOP3.LUT R2, R0.reuse, 0xffff, RZ, 0xc0, !PT ;  /* 0x0000ffff00027812 */ /* 0x040fe400078ec0ff */
[----:B-1----:R-:W-:-:S04]  /*ad00*/  LOP3.LUT R3, R0, 0xffff, R5, 0x80, !PT ;  /* 0x0000ffff00037812 */ /* 0x002fc800078e8005 */
[----:B------:R-:W-:-:S13]  /*ad10*/  ISETP.NE.AND P0, PT, R3, R2, PT ;  /* 0x000000020300720c */ /* 0x000fda0003f05270 */
[----:B------:R-:W-:Y:S05]  /*ad20*/  @P0 BRA `(.L_x_14) ;  /* 0x0000000000500947 */ /* 0x000fea0003800000 */
[----:B------:R-:W-:Y:S02]  /*ad30*/  SHF.R.U32.HI R5, RZ, 0x10, R5 ;  /* 0x00000010ff057819 */ /* 0x000fe40000011605 */
[----:B------:R-:W-:-:S04]  /*ad40*/  SHF.R.U32.HI R2, RZ, 0x10, R0 ;  /* 0x00000010ff027819 */ /* 0x000fc80000011600 */
[----:B------:R-:W-:-:S04]  /*ad50*/  LOP3.LUT R5, R5, R2, RZ, 0xc0, !PT ;  /* 0x0000000205057212 */ /* 0x000fc800078ec0ff */
[----:B------:R-:W-:-:S13]  /*ad60*/  ISETP.NE.AND P0, PT, R5, R2, PT ;  /* 0x000000020500720c */ /* 0x000fda0003f05270 */
[----:B------:R-:W-:Y:S05]  /*ad70*/  @P0 BRA `(.L_x_15) ;  /* 0x0000000000300947 */ /* 0x000fea0003800000 */
[----:B------:R-:W-:Y:S01]  /*ad80*/  R2UR UR4, R0 ;  /* 0x00000000000472ca */ /* 0x000fe200000e0000 */
[----:B------:R-:W-:Y:S01]  /*ad90*/  VOTEU.ANY UR5, UPT, PT ;  /* 0x0000000000057886 */ /* 0x000fe200038e0100 */
[----:B------:R-:W1:Y:S01]  /*ada0*/  S2R R0, SR_LANEID ;  /* 0x0000000000007919 */ /* 0x000e620000000000 */
[----:B------:R-:W-:-:S10]  /*adb0*/  UFLO.U32 UR5, UR5 ;  /* 0x00000005000572bd */ /* 0x000fd400080e0000 */
[----:B------:R-:W-:-:S06]  /*adc0*/  ULOP3.LUT UR4, URZ, UR4, URZ, 0x33, !UPT ;  /* 0x00000004ff047292 */ /* 0x000fcc000f8e33ff */
[----:B------:R-:W-:-:S04]  /*add0*/  IMAD.U32 R2, RZ, RZ, UR4 ;  /* 0x00000004ff027e24 */ /* 0x000fc8000f8e00ff */
[----:B------:R-:W2:Y:S02]  /*ade0*/  REDUX UR7, R2 ;  /* 0x00000000020773c4 */ /* 0x000ea40000000000 */
[----:B------:R3:W-:Y:S01]  /*adf0*/  UTCATOMSWS.AND URZ, UR4 ;  /* 0x0000000400ff79e3 */ /* 0x0007e20008000000 */
[----:B-1----:R-:W-:Y:S01]  /*ae00*/  ISETP.EQ.U32.AND P0, PT, R0, UR5, PT ;  /* 0x0000000500007c0c */ /* 0x002fe2000bf02070 */
[----:B--2---:R-:W-:-:S12]  /*ae10*/  IMAD.U32 R0, RZ, RZ, UR7 ;  /* 0x00000007ff007e24 */ /* 0x004fd8000f8e00ff */
[----:B------:R3:W-:Y:S01]  /*ae20*/  @P0 ATOMS.AND RZ, [UR6], R0 ;  /* 0x00000000ffff098c */ /* 0x0007e2000a800006 */
[----:B------:R-:W-:Y:S05]  /*ae30*/  BRA `(.L_x_13) ;  /* 0x0000000000147947 */ /* 0x000fea0003800000 */
.L_x_15:
[----:B------:R-:W-:-:S07]  /*ae40*/  MOV R2, 0xae60 ;  /* 0x0000ae6000027802 */ /* 0x000fce0000000f00 */
[----:B------:R-:W-:Y:S05]  /*ae50*/  CALL.REL.NOINC `($__internal_0_$__cuda_sm10x_tcgen05_guardrail_trap_col_being_dealloced_not_returned_by_alloc) ;  /* 0x00000000002c7944 */ /* 0x000fea0003c00000 */
[----:B------:R-:W-:Y:S05]  /*ae60*/  BRA `(.L_x_13) ;  /* 0x0000000000087947 */ /* 0x000fea0003800000 */
.L_x_14:
[----:B------:R-:W-:-:S07]  /*ae70*/  MOV R2, 0xae90 ;  /* 0x0000ae9000027802 */ /* 0x000fce0000000f00 */
[----:B------:R-:W-:Y:S05]  /*ae80*/  CALL.REL.NOINC `($__internal_2_$__cuda_sm10x_tcgen05_guardrail_trap_unallocated_columns_being_dealloced) ;  /* 0x0000000000387944 */ /* 0x000fea0003c00000 */
.L_x_13:
[----:B------:R-:W-:Y:S01]  /*ae90*/  NOP ;  /* 0x0000000000007918 */ /* 0x000fe20000000000 */
[----:B---3--:R-:W-:Y:S05]  /*aea0*/  EXIT ;  /* 0x000000000000794d */ /* 0x008fea0003800000 */
.L_x_9:
[----:B------:R-:W1:Y:S02]  /*aeb0*/  SYNCS.PHASECHK.TRANS64.TRYWAIT P4, [UR13], R6 ;  /* 0x00000006ff0075a7 */ /* 0x000e64000808110d */
[----:B-1----:R-:W-:Y:S05]  /*aec0*/  @!P4 BRA `(.L_x_9) ;  /* 0xfffffffc00f8c947 */ /* 0x002fea000383ffff */
[----:B------:R-:W-:Y:S05]  /*aed0*/  BRA `(.L_x_16) ;  /* 0xffffffcc00387947 */ /* 0x000fea000383ffff */
.L_x_12:
[----:B------:R-:W2:Y:S02]  /*aee0*/  SYNCS.PHASECHK.TRANS64.TRYWAIT P1, [UR12], R4 ;  /* 0x00000004ff0075a7 */ /* 0x000ea4000802110c */
[----:B--2---:R-:W-:Y:S05]  /*aef0*/  @!P1 BRA `(.L_x_12) ;  /* 0xfffffffc00f89947 */ /* 0x004fea000383ffff */
[----:B------:R-:W-:Y:S05]  /*af00*/  BRA `(.L_x_11) ;  /* 0xffffffdc002c7947 */ /* 0x000fea000383ffff */
        .weak           $__internal_0_$__cuda_sm10x_tcgen05_guardrail_trap_col_being_dealloced_not_returned_by_alloc
        .type           $__internal_0_$__cuda_sm10x_tcgen05_guardrail_trap_col_being_dealloced_not_returned_by_alloc,@function
        .size           $__internal_0_$__cuda_sm10x_tcgen05_guardrail_trap_col_being_dealloced_not_returned_by_alloc,($__internal_1_$__cuda_sm10x_tcgen05_guardrail_trap_phase_invalid_during_alloc - $__internal_0_$__cuda_sm10x_tcgen05_guardrail_trap_col_being_dealloced_not_returned_by_alloc)
$__internal_0_$__cuda_sm10x_tcgen05_guardrail_trap_col_being_dealloced_not_returned_by_alloc:
[----:B------:R-:W-:Y:S05]  /*af10*/  BPT.TRAP 0x1 ;  /* 0x000000040000795c */ /* 0x000fea0000300000 */
[----:B------:R-:W-:-:S04]  /*af20*/  IMAD.MOV.U32 R3, RZ, RZ, 0x0 ;  /* 0x00000000ff037424 */ /* 0x000fc800078e00ff */
[----:B------:R-:W-:Y:S05]  /*af30*/  RET.REL.NODEC R2 `(matmul_kernel) ;  /* 0xffffff5002307950 */ /* 0x000fea0003c3ffff */
        .weak           $__internal_1_$__cuda_sm10x_tcgen05_guardrail_trap_phase_invalid_during_alloc
        .type           $__internal_1_$__cuda_sm10x_tcgen05_guardrail_trap_phase_invalid_during_alloc,@function
        .size           $__internal_1_$__cuda_sm10x_tcgen05_guardrail_trap_phase_invalid_during_alloc,($__internal_2_$__cuda_sm10x_tcgen05_guardrail_trap_unallocated_columns_being_dealloced - $__internal_1_$__cuda_sm10x_tcgen05_guardrail_trap_phase_invalid_during_alloc)
$__internal_1_$__cuda_sm10x_tcgen05_guardrail_trap_phase_invalid_during_alloc:
[----:B------:R-:W-:Y:S05]  /*af40*/  BPT.TRAP 0x1 ;  /* 0x000000040000795c */ /* 0x000fea0000300000 */
[----:B------:R-:W-:-:S04]  /*af50*/  IMAD.MOV.U32 R3, RZ, RZ, 0x0 ;  /* 0x00000000ff037424 */ /* 0x000fc800078e00ff */
[----:B------:R-:W-:Y:S05]  /*af60*/  RET.REL.NODEC R2 `(matmul_kernel) ;  /* 0xffffff5002247950 */ /* 0x000fea0003c3ffff */
        .weak           $__internal_2_$__cuda_sm10x_tcgen05_guardrail_trap_unallocated_columns_being_dealloced
        .type           $__internal_2_$__cuda_sm10x_tcgen05_guardrail_trap_unallocated_columns_being_dealloced,@function
        .size           $__internal_2_$__cuda_sm10x_tcgen05_guardrail_trap_unallocated_columns_being_dealloced,(.L_x_20 - $__internal_2_$__cuda_sm10x_tcgen05_guardrail_trap_unallocated_columns_being_dealloced)
$__internal_2_$__cuda_sm10x_tcgen05_guardrail_trap_unallocated_columns_being_dealloced:
[----:B------:R-:W-:Y:S05]  /*af70*/  BPT.TRAP 0x1 ;  /* 0x000000040000795c */ /* 0x000fea0000300000 */
[----:B------:R-:W-:-:S04]  /*af80*/  IMAD.MOV.U32 R3, RZ, RZ, 0x0 ;  /* 0x00000000ff037424 */ /* 0x000fc800078e00ff */
[----:B------:R-:W-:Y:S05]  /*af90*/  RET.REL.NODEC R2 `(matmul_kernel) ;  /* 0xffffff5002187950 */ /* 0x000fea0003c3ffff */
.L_x_17:
[----:B------:R-:W-:-:S00]  /*afa0*/  BRA `(.L_x_17) ;  /* 0xfffffffc00fc7947 */ /* 0x000fc0000383ffff */
[----:B------:R-:W-:-:S00]  /*afb0*/  NOP ;  /* 0x0000000000007918 */ /* 0x000fc00000000000 */
        /* <DEDUP_REMOVED lines=12> */
.L_x_20:


//--------------------- .nv.shared.matmul_kernel  --------------------------
	.section	.nv.shared.matmul_kernel,"aw",@nobits
	.sectionflags	@""
	.align	16
	.zero		1024


//--------------------- .nv.shared.reserved.0     --------------------------
	.section	.nv.shared.reserved.0,"aw",@nobits
	.align	8
	.weak		__nv_reservedSMEM_offset_0_alias
	.size		__nv_reservedSMEM_offset_0_alias, 0, 64
	.other		__nv_reservedSMEM_offset_0_alias,@"STO_CUDA_RESERVED_SHARED STV_DEFAULT"
__nv_reservedSMEM_offset_0_alias:
	.zero		0
.nv.shared.reserved.0:
	.zero		64
	.weak		__nv_reservedSMEM_allocation_phase
	.type		__nv_reservedSMEM_allocation_phase,@object
	.size		__nv_reservedSMEM_allocation_phase,(.L_0 - __nv_reservedSMEM_allocation_phase)
__nv_reservedSMEM_allocation_phase:
	.zero		1
.L_0:
	.zero		7
	.weak		__nv_reservedSMEM_devtool_atexit_pc
	.type		__nv_reservedSMEM_devtool_atexit_pc,@object
	.size		__nv_reservedSMEM_devtool_atexit_pc,(__nv_reservedSMEM_allocation_mask - __nv_reservedSMEM_devtool_atexit_pc)
__nv_reservedSMEM_devtool_atexit_pc:
	.zero		8
	.weak		__nv_reservedSMEM_allocation_mask
	.type		__nv_reservedSMEM_allocation_mask,@object
	.size		__nv_reservedSMEM_allocation_mask,(.L_2 - __nv_reservedSMEM_allocation_mask)
__nv_reservedSMEM_allocation_mask:
	.zero		4
.L_2:


//--------------------- .nv.constant0.matmul_kernel --------------------------
	.section	.nv.constant0.matmul_kernel,"a",@progbits
	.sectionflags	@""
	.align	4
.nv.constant0.matmul_kernel:
	.zero		976


//--------------------- SYMBOLS --------------------------

	.type		.nv.reservedSmem.offset0,@object
	.size		.nv.reservedSmem.offset0,0x4
	.type		.nv.reservedSmem.cap,@object
	.size		.nv.reservedSmem.cap,0x4
